//
// Generated by NVIDIA NVVM Compiler
//
// Compiler Build ID: CL-36424714
// Cuda compilation tools, release 13.0, V13.0.88
// Based on NVVM 20.0.0
//

.version 9.0
.target sm_100
.address_size 64

	// .globl	batched_search

.visible .entry batched_search(
	.param .u64 .ptr .align 1 batched_search_param_0,
	.param .u64 .ptr .align 1 batched_search_param_1,
	.param .u64 .ptr .align 1 batched_search_param_2,
	.param .u64 .ptr .align 1 batched_search_param_3,
	.param .u32 batched_search_param_4,
	.param .u32 batched_search_param_5,
	.param .u32 batched_search_param_6,
	.param .u32 batched_search_param_7,
	.param .u32 batched_search_param_8
)
.maxntid 128
{
	.reg .pred 	%p<45>;
	.reg .b32 	%r<125>;
	.reg .b32 	%f<1826>;
	.reg .b64 	%rd<79>;

	ld.param.u64 	%rd10, [batched_search_param_0];
	ld.param.u32 	%r52, [batched_search_param_4];
	ld.param.u32 	%r51, [batched_search_param_8];
	mov.u32 	%r53, %ctaid.x;
	mov.u32 	%r54, %ntid.x;
	mov.u32 	%r55, %tid.x;
	mad.lo.s32 	%r1, %r53, %r54, %r55;
	setp.ge.s32 	%p1, %r1, %r52;
	@%p1 bra 	$L__BB0_33;
	ld.param.u32 	%r76, [batched_search_param_5];
	ld.param.u64 	%rd77, [batched_search_param_3];
	ld.param.u64 	%rd75, [batched_search_param_2];
	cvta.to.global.u64 	%rd14, %rd77;
	cvta.to.global.u64 	%rd15, %rd75;
	cvta.to.global.u64 	%rd16, %rd10;
	mul.wide.s32 	%rd17, %r76, %r1;
	shl.b64 	%rd18, %rd17, 2;
	add.s64 	%rd1, %rd16, %rd18;
	setp.eq.s32 	%p2, %r51, 0;
	mul.wide.s32 	%rd19, %r1, 4;
	add.s64 	%rd2, %rd14, %rd19;
	add.s64 	%rd3, %rd15, %rd19;
	@%p2 bra 	$L__BB0_20;
	ld.param.u32 	%r105, [batched_search_param_7];
	setp.lt.s32 	%p3, %r105, 1;
	@%p3 bra 	$L__BB0_33;
	ld.param.u32 	%r77, [batched_search_param_5];
	setp.lt.s32 	%p4, %r77, 160;
	mov.b32 	%r109, 0;
	mov.f32 	%f1810, 0f00000000;
	@%p4 bra 	$L__BB0_5;
	ld.param.u32 	%r114, [batched_search_param_6];
	ld.param.u32 	%r78, [batched_search_param_5];
	ld.param.u64 	%rd71, [batched_search_param_1];
	ld.global.nc.f32 	%f44, [%rd1];
	cvta.to.global.u64 	%rd20, %rd71;
	mul.wide.s32 	%rd21, %r114, %r78;
	shl.b64 	%rd22, %rd21, 2;
	add.s64 	%rd23, %rd20, %rd22;
	ld.global.nc.f32 	%f45, [%rd23];
	sub.f32 	%f46, %f44, %f45;
	ld.global.nc.f32 	%f47, [%rd1+4];
	ld.global.nc.f32 	%f48, [%rd23+4];
	sub.f32 	%f49, %f47, %f48;
	ld.global.nc.f32 	%f50, [%rd1+8];
	ld.global.nc.f32 	%f51, [%rd23+8];
	sub.f32 	%f52, %f50, %f51;
	ld.global.nc.f32 	%f53, [%rd1+12];
	ld.global.nc.f32 	%f54, [%rd23+12];
	sub.f32 	%f55, %f53, %f54;
	ld.global.nc.f32 	%f56, [%rd1+16];
	ld.global.nc.f32 	%f57, [%rd23+16];
	sub.f32 	%f58, %f56, %f57;
	ld.global.nc.f32 	%f59, [%rd1+20];
	ld.global.nc.f32 	%f60, [%rd23+20];
	sub.f32 	%f61, %f59, %f60;
	ld.global.nc.f32 	%f62, [%rd1+24];
	ld.global.nc.f32 	%f63, [%rd23+24];
	sub.f32 	%f64, %f62, %f63;
	ld.global.nc.f32 	%f65, [%rd1+28];
	ld.global.nc.f32 	%f66, [%rd23+28];
	sub.f32 	%f67, %f65, %f66;
	ld.global.nc.f32 	%f68, [%rd1+32];
	ld.global.nc.f32 	%f69, [%rd23+32];
	sub.f32 	%f70, %f68, %f69;
	ld.global.nc.f32 	%f71, [%rd1+36];
	ld.global.nc.f32 	%f72, [%rd23+36];
	sub.f32 	%f73, %f71, %f72;
	ld.global.nc.f32 	%f74, [%rd1+40];
	ld.global.nc.f32 	%f75, [%rd23+40];
	sub.f32 	%f76, %f74, %f75;
	ld.global.nc.f32 	%f77, [%rd1+44];
	ld.global.nc.f32 	%f78, [%rd23+44];
	sub.f32 	%f79, %f77, %f78;
	ld.global.nc.f32 	%f80, [%rd1+48];
	ld.global.nc.f32 	%f81, [%rd23+48];
	sub.f32 	%f82, %f80, %f81;
	ld.global.nc.f32 	%f83, [%rd1+52];
	ld.global.nc.f32 	%f84, [%rd23+52];
	sub.f32 	%f85, %f83, %f84;
	ld.global.nc.f32 	%f86, [%rd1+56];
	ld.global.nc.f32 	%f87, [%rd23+56];
	sub.f32 	%f88, %f86, %f87;
	ld.global.nc.f32 	%f89, [%rd1+60];
	ld.global.nc.f32 	%f90, [%rd23+60];
	sub.f32 	%f91, %f89, %f90;
	ld.global.nc.f32 	%f92, [%rd1+64];
	ld.global.nc.f32 	%f93, [%rd23+64];
	sub.f32 	%f94, %f92, %f93;
	ld.global.nc.f32 	%f95, [%rd1+68];
	ld.global.nc.f32 	%f96, [%rd23+68];
	sub.f32 	%f97, %f95, %f96;
	ld.global.nc.f32 	%f98, [%rd1+72];
	ld.global.nc.f32 	%f99, [%rd23+72];
	sub.f32 	%f100, %f98, %f99;
	ld.global.nc.f32 	%f101, [%rd1+76];
	ld.global.nc.f32 	%f102, [%rd23+76];
	sub.f32 	%f103, %f101, %f102;
	ld.global.nc.f32 	%f104, [%rd1+80];
	ld.global.nc.f32 	%f105, [%rd23+80];
	sub.f32 	%f106, %f104, %f105;
	ld.global.nc.f32 	%f107, [%rd1+84];
	ld.global.nc.f32 	%f108, [%rd23+84];
	sub.f32 	%f109, %f107, %f108;
	ld.global.nc.f32 	%f110, [%rd1+88];
	ld.global.nc.f32 	%f111, [%rd23+88];
	sub.f32 	%f112, %f110, %f111;
	ld.global.nc.f32 	%f113, [%rd1+92];
	ld.global.nc.f32 	%f114, [%rd23+92];
	sub.f32 	%f115, %f113, %f114;
	ld.global.nc.f32 	%f116, [%rd1+96];
	ld.global.nc.f32 	%f117, [%rd23+96];
	sub.f32 	%f118, %f116, %f117;
	ld.global.nc.f32 	%f119, [%rd1+100];
	ld.global.nc.f32 	%f120, [%rd23+100];
	sub.f32 	%f121, %f119, %f120;
	ld.global.nc.f32 	%f122, [%rd1+104];
	ld.global.nc.f32 	%f123, [%rd23+104];
	sub.f32 	%f124, %f122, %f123;
	ld.global.nc.f32 	%f125, [%rd1+108];
	ld.global.nc.f32 	%f126, [%rd23+108];
	sub.f32 	%f127, %f125, %f126;
	ld.global.nc.f32 	%f128, [%rd1+112];
	ld.global.nc.f32 	%f129, [%rd23+112];
	sub.f32 	%f130, %f128, %f129;
	ld.global.nc.f32 	%f131, [%rd1+116];
	ld.global.nc.f32 	%f132, [%rd23+116];
	sub.f32 	%f133, %f131, %f132;
	ld.global.nc.f32 	%f134, [%rd1+120];
	ld.global.nc.f32 	%f135, [%rd23+120];
	sub.f32 	%f136, %f134, %f135;
	ld.global.nc.f32 	%f137, [%rd1+124];
	ld.global.nc.f32 	%f138, [%rd23+124];
	sub.f32 	%f139, %f137, %f138;
	ld.global.nc.f32 	%f140, [%rd1+128];
	ld.global.nc.f32 	%f141, [%rd23+128];
	sub.f32 	%f142, %f140, %f141;
	ld.global.nc.f32 	%f143, [%rd1+132];
	ld.global.nc.f32 	%f144, [%rd23+132];
	sub.f32 	%f145, %f143, %f144;
	ld.global.nc.f32 	%f146, [%rd1+136];
	ld.global.nc.f32 	%f147, [%rd23+136];
	sub.f32 	%f148, %f146, %f147;
	ld.global.nc.f32 	%f149, [%rd1+140];
	ld.global.nc.f32 	%f150, [%rd23+140];
	sub.f32 	%f151, %f149, %f150;
	ld.global.nc.f32 	%f152, [%rd1+144];
	ld.global.nc.f32 	%f153, [%rd23+144];
	sub.f32 	%f154, %f152, %f153;
	ld.global.nc.f32 	%f155, [%rd1+148];
	ld.global.nc.f32 	%f156, [%rd23+148];
	sub.f32 	%f157, %f155, %f156;
	ld.global.nc.f32 	%f158, [%rd1+152];
	ld.global.nc.f32 	%f159, [%rd23+152];
	sub.f32 	%f160, %f158, %f159;
	ld.global.nc.f32 	%f161, [%rd1+156];
	ld.global.nc.f32 	%f162, [%rd23+156];
	sub.f32 	%f163, %f161, %f162;
	ld.global.nc.f32 	%f164, [%rd1+160];
	ld.global.nc.f32 	%f165, [%rd23+160];
	sub.f32 	%f166, %f164, %f165;
	ld.global.nc.f32 	%f167, [%rd1+164];
	ld.global.nc.f32 	%f168, [%rd23+164];
	sub.f32 	%f169, %f167, %f168;
	ld.global.nc.f32 	%f170, [%rd1+168];
	ld.global.nc.f32 	%f171, [%rd23+168];
	sub.f32 	%f172, %f170, %f171;
	ld.global.nc.f32 	%f173, [%rd1+172];
	ld.global.nc.f32 	%f174, [%rd23+172];
	sub.f32 	%f175, %f173, %f174;
	ld.global.nc.f32 	%f176, [%rd1+176];
	ld.global.nc.f32 	%f177, [%rd23+176];
	sub.f32 	%f178, %f176, %f177;
	ld.global.nc.f32 	%f179, [%rd1+180];
	ld.global.nc.f32 	%f180, [%rd23+180];
	sub.f32 	%f181, %f179, %f180;
	ld.global.nc.f32 	%f182, [%rd1+184];
	ld.global.nc.f32 	%f183, [%rd23+184];
	sub.f32 	%f184, %f182, %f183;
	ld.global.nc.f32 	%f185, [%rd1+188];
	ld.global.nc.f32 	%f186, [%rd23+188];
	sub.f32 	%f187, %f185, %f186;
	ld.global.nc.f32 	%f188, [%rd1+192];
	ld.global.nc.f32 	%f189, [%rd23+192];
	sub.f32 	%f190, %f188, %f189;
	ld.global.nc.f32 	%f191, [%rd1+196];
	ld.global.nc.f32 	%f192, [%rd23+196];
	sub.f32 	%f193, %f191, %f192;
	ld.global.nc.f32 	%f194, [%rd1+200];
	ld.global.nc.f32 	%f195, [%rd23+200];
	sub.f32 	%f196, %f194, %f195;
	ld.global.nc.f32 	%f197, [%rd1+204];
	ld.global.nc.f32 	%f198, [%rd23+204];
	sub.f32 	%f199, %f197, %f198;
	ld.global.nc.f32 	%f200, [%rd1+208];
	ld.global.nc.f32 	%f201, [%rd23+208];
	sub.f32 	%f202, %f200, %f201;
	ld.global.nc.f32 	%f203, [%rd1+212];
	ld.global.nc.f32 	%f204, [%rd23+212];
	sub.f32 	%f205, %f203, %f204;
	ld.global.nc.f32 	%f206, [%rd1+216];
	ld.global.nc.f32 	%f207, [%rd23+216];
	sub.f32 	%f208, %f206, %f207;
	ld.global.nc.f32 	%f209, [%rd1+220];
	ld.global.nc.f32 	%f210, [%rd23+220];
	sub.f32 	%f211, %f209, %f210;
	ld.global.nc.f32 	%f212, [%rd1+224];
	ld.global.nc.f32 	%f213, [%rd23+224];
	sub.f32 	%f214, %f212, %f213;
	ld.global.nc.f32 	%f215, [%rd1+228];
	ld.global.nc.f32 	%f216, [%rd23+228];
	sub.f32 	%f217, %f215, %f216;
	ld.global.nc.f32 	%f218, [%rd1+232];
	ld.global.nc.f32 	%f219, [%rd23+232];
	sub.f32 	%f220, %f218, %f219;
	ld.global.nc.f32 	%f221, [%rd1+236];
	ld.global.nc.f32 	%f222, [%rd23+236];
	sub.f32 	%f223, %f221, %f222;
	ld.global.nc.f32 	%f224, [%rd1+240];
	ld.global.nc.f32 	%f225, [%rd23+240];
	sub.f32 	%f226, %f224, %f225;
	ld.global.nc.f32 	%f227, [%rd1+244];
	ld.global.nc.f32 	%f228, [%rd23+244];
	sub.f32 	%f229, %f227, %f228;
	ld.global.nc.f32 	%f230, [%rd1+248];
	ld.global.nc.f32 	%f231, [%rd23+248];
	sub.f32 	%f232, %f230, %f231;
	ld.global.nc.f32 	%f233, [%rd1+252];
	ld.global.nc.f32 	%f234, [%rd23+252];
	sub.f32 	%f235, %f233, %f234;
	ld.global.nc.f32 	%f236, [%rd1+256];
	ld.global.nc.f32 	%f237, [%rd23+256];
	sub.f32 	%f238, %f236, %f237;
	ld.global.nc.f32 	%f239, [%rd1+260];
	ld.global.nc.f32 	%f240, [%rd23+260];
	sub.f32 	%f241, %f239, %f240;
	ld.global.nc.f32 	%f242, [%rd1+264];
	ld.global.nc.f32 	%f243, [%rd23+264];
	sub.f32 	%f244, %f242, %f243;
	ld.global.nc.f32 	%f245, [%rd1+268];
	ld.global.nc.f32 	%f246, [%rd23+268];
	sub.f32 	%f247, %f245, %f246;
	ld.global.nc.f32 	%f248, [%rd1+272];
	ld.global.nc.f32 	%f249, [%rd23+272];
	sub.f32 	%f250, %f248, %f249;
	ld.global.nc.f32 	%f251, [%rd1+276];
	ld.global.nc.f32 	%f252, [%rd23+276];
	sub.f32 	%f253, %f251, %f252;
	ld.global.nc.f32 	%f254, [%rd1+280];
	ld.global.nc.f32 	%f255, [%rd23+280];
	sub.f32 	%f256, %f254, %f255;
	ld.global.nc.f32 	%f257, [%rd1+284];
	ld.global.nc.f32 	%f258, [%rd23+284];
	sub.f32 	%f259, %f257, %f258;
	ld.global.nc.f32 	%f260, [%rd1+288];
	ld.global.nc.f32 	%f261, [%rd23+288];
	sub.f32 	%f262, %f260, %f261;
	ld.global.nc.f32 	%f263, [%rd1+292];
	ld.global.nc.f32 	%f264, [%rd23+292];
	sub.f32 	%f265, %f263, %f264;
	ld.global.nc.f32 	%f266, [%rd1+296];
	ld.global.nc.f32 	%f267, [%rd23+296];
	sub.f32 	%f268, %f266, %f267;
	ld.global.nc.f32 	%f269, [%rd1+300];
	ld.global.nc.f32 	%f270, [%rd23+300];
	sub.f32 	%f271, %f269, %f270;
	ld.global.nc.f32 	%f272, [%rd1+304];
	ld.global.nc.f32 	%f273, [%rd23+304];
	sub.f32 	%f274, %f272, %f273;
	ld.global.nc.f32 	%f275, [%rd1+308];
	ld.global.nc.f32 	%f276, [%rd23+308];
	sub.f32 	%f277, %f275, %f276;
	ld.global.nc.f32 	%f278, [%rd1+312];
	ld.global.nc.f32 	%f279, [%rd23+312];
	sub.f32 	%f280, %f278, %f279;
	ld.global.nc.f32 	%f281, [%rd1+316];
	ld.global.nc.f32 	%f282, [%rd23+316];
	sub.f32 	%f283, %f281, %f282;
	ld.global.nc.f32 	%f284, [%rd1+320];
	ld.global.nc.f32 	%f285, [%rd23+320];
	sub.f32 	%f286, %f284, %f285;
	ld.global.nc.f32 	%f287, [%rd1+324];
	ld.global.nc.f32 	%f288, [%rd23+324];
	sub.f32 	%f289, %f287, %f288;
	ld.global.nc.f32 	%f290, [%rd1+328];
	ld.global.nc.f32 	%f291, [%rd23+328];
	sub.f32 	%f292, %f290, %f291;
	ld.global.nc.f32 	%f293, [%rd1+332];
	ld.global.nc.f32 	%f294, [%rd23+332];
	sub.f32 	%f295, %f293, %f294;
	ld.global.nc.f32 	%f296, [%rd1+336];
	ld.global.nc.f32 	%f297, [%rd23+336];
	sub.f32 	%f298, %f296, %f297;
	ld.global.nc.f32 	%f299, [%rd1+340];
	ld.global.nc.f32 	%f300, [%rd23+340];
	sub.f32 	%f301, %f299, %f300;
	ld.global.nc.f32 	%f302, [%rd1+344];
	ld.global.nc.f32 	%f303, [%rd23+344];
	sub.f32 	%f304, %f302, %f303;
	ld.global.nc.f32 	%f305, [%rd1+348];
	ld.global.nc.f32 	%f306, [%rd23+348];
	sub.f32 	%f307, %f305, %f306;
	ld.global.nc.f32 	%f308, [%rd1+352];
	ld.global.nc.f32 	%f309, [%rd23+352];
	sub.f32 	%f310, %f308, %f309;
	ld.global.nc.f32 	%f311, [%rd1+356];
	ld.global.nc.f32 	%f312, [%rd23+356];
	sub.f32 	%f313, %f311, %f312;
	ld.global.nc.f32 	%f314, [%rd1+360];
	ld.global.nc.f32 	%f315, [%rd23+360];
	sub.f32 	%f316, %f314, %f315;
	ld.global.nc.f32 	%f317, [%rd1+364];
	ld.global.nc.f32 	%f318, [%rd23+364];
	sub.f32 	%f319, %f317, %f318;
	ld.global.nc.f32 	%f320, [%rd1+368];
	ld.global.nc.f32 	%f321, [%rd23+368];
	sub.f32 	%f322, %f320, %f321;
	ld.global.nc.f32 	%f323, [%rd1+372];
	ld.global.nc.f32 	%f324, [%rd23+372];
	sub.f32 	%f325, %f323, %f324;
	ld.global.nc.f32 	%f326, [%rd1+376];
	ld.global.nc.f32 	%f327, [%rd23+376];
	sub.f32 	%f328, %f326, %f327;
	ld.global.nc.f32 	%f329, [%rd1+380];
	ld.global.nc.f32 	%f330, [%rd23+380];
	sub.f32 	%f331, %f329, %f330;
	ld.global.nc.f32 	%f332, [%rd1+384];
	ld.global.nc.f32 	%f333, [%rd23+384];
	sub.f32 	%f334, %f332, %f333;
	ld.global.nc.f32 	%f335, [%rd1+388];
	ld.global.nc.f32 	%f336, [%rd23+388];
	sub.f32 	%f337, %f335, %f336;
	ld.global.nc.f32 	%f338, [%rd1+392];
	ld.global.nc.f32 	%f339, [%rd23+392];
	sub.f32 	%f340, %f338, %f339;
	ld.global.nc.f32 	%f341, [%rd1+396];
	ld.global.nc.f32 	%f342, [%rd23+396];
	sub.f32 	%f343, %f341, %f342;
	ld.global.nc.f32 	%f344, [%rd1+400];
	ld.global.nc.f32 	%f345, [%rd23+400];
	sub.f32 	%f346, %f344, %f345;
	ld.global.nc.f32 	%f347, [%rd1+404];
	ld.global.nc.f32 	%f348, [%rd23+404];
	sub.f32 	%f349, %f347, %f348;
	ld.global.nc.f32 	%f350, [%rd1+408];
	ld.global.nc.f32 	%f351, [%rd23+408];
	sub.f32 	%f352, %f350, %f351;
	ld.global.nc.f32 	%f353, [%rd1+412];
	ld.global.nc.f32 	%f354, [%rd23+412];
	sub.f32 	%f355, %f353, %f354;
	ld.global.nc.f32 	%f356, [%rd1+416];
	ld.global.nc.f32 	%f357, [%rd23+416];
	sub.f32 	%f358, %f356, %f357;
	ld.global.nc.f32 	%f359, [%rd1+420];
	ld.global.nc.f32 	%f360, [%rd23+420];
	sub.f32 	%f361, %f359, %f360;
	ld.global.nc.f32 	%f362, [%rd1+424];
	ld.global.nc.f32 	%f363, [%rd23+424];
	sub.f32 	%f364, %f362, %f363;
	ld.global.nc.f32 	%f365, [%rd1+428];
	ld.global.nc.f32 	%f366, [%rd23+428];
	sub.f32 	%f367, %f365, %f366;
	ld.global.nc.f32 	%f368, [%rd1+432];
	ld.global.nc.f32 	%f369, [%rd23+432];
	sub.f32 	%f370, %f368, %f369;
	ld.global.nc.f32 	%f371, [%rd1+436];
	ld.global.nc.f32 	%f372, [%rd23+436];
	sub.f32 	%f373, %f371, %f372;
	ld.global.nc.f32 	%f374, [%rd1+440];
	ld.global.nc.f32 	%f375, [%rd23+440];
	sub.f32 	%f376, %f374, %f375;
	ld.global.nc.f32 	%f377, [%rd1+444];
	ld.global.nc.f32 	%f378, [%rd23+444];
	sub.f32 	%f379, %f377, %f378;
	ld.global.nc.f32 	%f380, [%rd1+448];
	ld.global.nc.f32 	%f381, [%rd23+448];
	sub.f32 	%f382, %f380, %f381;
	ld.global.nc.f32 	%f383, [%rd1+452];
	ld.global.nc.f32 	%f384, [%rd23+452];
	sub.f32 	%f385, %f383, %f384;
	ld.global.nc.f32 	%f386, [%rd1+456];
	ld.global.nc.f32 	%f387, [%rd23+456];
	sub.f32 	%f388, %f386, %f387;
	ld.global.nc.f32 	%f389, [%rd1+460];
	ld.global.nc.f32 	%f390, [%rd23+460];
	sub.f32 	%f391, %f389, %f390;
	ld.global.nc.f32 	%f392, [%rd1+464];
	ld.global.nc.f32 	%f393, [%rd23+464];
	sub.f32 	%f394, %f392, %f393;
	ld.global.nc.f32 	%f395, [%rd1+468];
	ld.global.nc.f32 	%f396, [%rd23+468];
	sub.f32 	%f397, %f395, %f396;
	ld.global.nc.f32 	%f398, [%rd1+472];
	ld.global.nc.f32 	%f399, [%rd23+472];
	sub.f32 	%f400, %f398, %f399;
	ld.global.nc.f32 	%f401, [%rd1+476];
	ld.global.nc.f32 	%f402, [%rd23+476];
	sub.f32 	%f403, %f401, %f402;
	ld.global.nc.f32 	%f404, [%rd1+480];
	ld.global.nc.f32 	%f405, [%rd23+480];
	sub.f32 	%f406, %f404, %f405;
	ld.global.nc.f32 	%f407, [%rd1+484];
	ld.global.nc.f32 	%f408, [%rd23+484];
	sub.f32 	%f409, %f407, %f408;
	ld.global.nc.f32 	%f410, [%rd1+488];
	ld.global.nc.f32 	%f411, [%rd23+488];
	sub.f32 	%f412, %f410, %f411;
	ld.global.nc.f32 	%f413, [%rd1+492];
	ld.global.nc.f32 	%f414, [%rd23+492];
	sub.f32 	%f415, %f413, %f414;
	ld.global.nc.f32 	%f416, [%rd1+496];
	ld.global.nc.f32 	%f417, [%rd23+496];
	sub.f32 	%f418, %f416, %f417;
	ld.global.nc.f32 	%f419, [%rd1+500];
	ld.global.nc.f32 	%f420, [%rd23+500];
	sub.f32 	%f421, %f419, %f420;
	ld.global.nc.f32 	%f422, [%rd1+504];
	ld.global.nc.f32 	%f423, [%rd23+504];
	sub.f32 	%f424, %f422, %f423;
	ld.global.nc.f32 	%f425, [%rd1+508];
	ld.global.nc.f32 	%f426, [%rd23+508];
	sub.f32 	%f427, %f425, %f426;
	ld.global.nc.f32 	%f428, [%rd1+512];
	ld.global.nc.f32 	%f429, [%rd23+512];
	sub.f32 	%f430, %f428, %f429;
	ld.global.nc.f32 	%f431, [%rd1+516];
	ld.global.nc.f32 	%f432, [%rd23+516];
	sub.f32 	%f433, %f431, %f432;
	ld.global.nc.f32 	%f434, [%rd1+520];
	ld.global.nc.f32 	%f435, [%rd23+520];
	sub.f32 	%f436, %f434, %f435;
	ld.global.nc.f32 	%f437, [%rd1+524];
	ld.global.nc.f32 	%f438, [%rd23+524];
	sub.f32 	%f439, %f437, %f438;
	ld.global.nc.f32 	%f440, [%rd1+528];
	ld.global.nc.f32 	%f441, [%rd23+528];
	sub.f32 	%f442, %f440, %f441;
	ld.global.nc.f32 	%f443, [%rd1+532];
	ld.global.nc.f32 	%f444, [%rd23+532];
	sub.f32 	%f445, %f443, %f444;
	ld.global.nc.f32 	%f446, [%rd1+536];
	ld.global.nc.f32 	%f447, [%rd23+536];
	sub.f32 	%f448, %f446, %f447;
	ld.global.nc.f32 	%f449, [%rd1+540];
	ld.global.nc.f32 	%f450, [%rd23+540];
	sub.f32 	%f451, %f449, %f450;
	ld.global.nc.f32 	%f452, [%rd1+544];
	ld.global.nc.f32 	%f453, [%rd23+544];
	sub.f32 	%f454, %f452, %f453;
	ld.global.nc.f32 	%f455, [%rd1+548];
	ld.global.nc.f32 	%f456, [%rd23+548];
	sub.f32 	%f457, %f455, %f456;
	ld.global.nc.f32 	%f458, [%rd1+552];
	ld.global.nc.f32 	%f459, [%rd23+552];
	sub.f32 	%f460, %f458, %f459;
	ld.global.nc.f32 	%f461, [%rd1+556];
	ld.global.nc.f32 	%f462, [%rd23+556];
	sub.f32 	%f463, %f461, %f462;
	ld.global.nc.f32 	%f464, [%rd1+560];
	ld.global.nc.f32 	%f465, [%rd23+560];
	sub.f32 	%f466, %f464, %f465;
	ld.global.nc.f32 	%f467, [%rd1+564];
	ld.global.nc.f32 	%f468, [%rd23+564];
	sub.f32 	%f469, %f467, %f468;
	ld.global.nc.f32 	%f470, [%rd1+568];
	ld.global.nc.f32 	%f471, [%rd23+568];
	sub.f32 	%f472, %f470, %f471;
	ld.global.nc.f32 	%f473, [%rd1+572];
	ld.global.nc.f32 	%f474, [%rd23+572];
	sub.f32 	%f475, %f473, %f474;
	ld.global.nc.f32 	%f476, [%rd1+576];
	ld.global.nc.f32 	%f477, [%rd23+576];
	sub.f32 	%f478, %f476, %f477;
	ld.global.nc.f32 	%f479, [%rd1+580];
	ld.global.nc.f32 	%f480, [%rd23+580];
	sub.f32 	%f481, %f479, %f480;
	ld.global.nc.f32 	%f482, [%rd1+584];
	ld.global.nc.f32 	%f483, [%rd23+584];
	sub.f32 	%f484, %f482, %f483;
	ld.global.nc.f32 	%f485, [%rd1+588];
	ld.global.nc.f32 	%f486, [%rd23+588];
	sub.f32 	%f487, %f485, %f486;
	ld.global.nc.f32 	%f488, [%rd1+592];
	ld.global.nc.f32 	%f489, [%rd23+592];
	sub.f32 	%f490, %f488, %f489;
	ld.global.nc.f32 	%f491, [%rd1+596];
	ld.global.nc.f32 	%f492, [%rd23+596];
	sub.f32 	%f493, %f491, %f492;
	ld.global.nc.f32 	%f494, [%rd1+600];
	ld.global.nc.f32 	%f495, [%rd23+600];
	sub.f32 	%f496, %f494, %f495;
	ld.global.nc.f32 	%f497, [%rd1+604];
	ld.global.nc.f32 	%f498, [%rd23+604];
	sub.f32 	%f499, %f497, %f498;
	ld.global.nc.f32 	%f500, [%rd1+608];
	ld.global.nc.f32 	%f501, [%rd23+608];
	sub.f32 	%f502, %f500, %f501;
	ld.global.nc.f32 	%f503, [%rd1+612];
	ld.global.nc.f32 	%f504, [%rd23+612];
	sub.f32 	%f505, %f503, %f504;
	ld.global.nc.f32 	%f506, [%rd1+616];
	ld.global.nc.f32 	%f507, [%rd23+616];
	sub.f32 	%f508, %f506, %f507;
	ld.global.nc.f32 	%f509, [%rd1+620];
	ld.global.nc.f32 	%f510, [%rd23+620];
	sub.f32 	%f511, %f509, %f510;
	ld.global.nc.f32 	%f512, [%rd1+624];
	ld.global.nc.f32 	%f513, [%rd23+624];
	sub.f32 	%f514, %f512, %f513;
	ld.global.nc.f32 	%f515, [%rd1+628];
	ld.global.nc.f32 	%f516, [%rd23+628];
	sub.f32 	%f517, %f515, %f516;
	ld.global.nc.f32 	%f518, [%rd1+632];
	ld.global.nc.f32 	%f519, [%rd23+632];
	sub.f32 	%f520, %f518, %f519;
	ld.global.nc.f32 	%f521, [%rd1+636];
	ld.global.nc.f32 	%f522, [%rd23+636];
	sub.f32 	%f523, %f521, %f522;
	mul.f32 	%f524, %f49, %f49;
	fma.rn.f32 	%f525, %f46, %f46, %f524;
	fma.rn.f32 	%f526, %f52, %f52, %f525;
	fma.rn.f32 	%f527, %f55, %f55, %f526;
	fma.rn.f32 	%f528, %f58, %f58, %f527;
	fma.rn.f32 	%f529, %f61, %f61, %f528;
	fma.rn.f32 	%f530, %f64, %f64, %f529;
	fma.rn.f32 	%f531, %f67, %f67, %f530;
	fma.rn.f32 	%f532, %f70, %f70, %f531;
	fma.rn.f32 	%f533, %f73, %f73, %f532;
	fma.rn.f32 	%f534, %f76, %f76, %f533;
	fma.rn.f32 	%f535, %f79, %f79, %f534;
	fma.rn.f32 	%f536, %f82, %f82, %f535;
	fma.rn.f32 	%f537, %f85, %f85, %f536;
	fma.rn.f32 	%f538, %f88, %f88, %f537;
	fma.rn.f32 	%f539, %f91, %f91, %f538;
	fma.rn.f32 	%f540, %f94, %f94, %f539;
	fma.rn.f32 	%f541, %f97, %f97, %f540;
	fma.rn.f32 	%f542, %f100, %f100, %f541;
	fma.rn.f32 	%f543, %f103, %f103, %f542;
	fma.rn.f32 	%f544, %f106, %f106, %f543;
	fma.rn.f32 	%f545, %f109, %f109, %f544;
	fma.rn.f32 	%f546, %f112, %f112, %f545;
	fma.rn.f32 	%f547, %f115, %f115, %f546;
	fma.rn.f32 	%f548, %f118, %f118, %f547;
	fma.rn.f32 	%f549, %f121, %f121, %f548;
	fma.rn.f32 	%f550, %f124, %f124, %f549;
	fma.rn.f32 	%f551, %f127, %f127, %f550;
	fma.rn.f32 	%f552, %f130, %f130, %f551;
	fma.rn.f32 	%f553, %f133, %f133, %f552;
	fma.rn.f32 	%f554, %f136, %f136, %f553;
	fma.rn.f32 	%f555, %f139, %f139, %f554;
	fma.rn.f32 	%f556, %f142, %f142, %f555;
	fma.rn.f32 	%f557, %f145, %f145, %f556;
	fma.rn.f32 	%f558, %f148, %f148, %f557;
	fma.rn.f32 	%f559, %f151, %f151, %f558;
	fma.rn.f32 	%f560, %f154, %f154, %f559;
	fma.rn.f32 	%f561, %f157, %f157, %f560;
	fma.rn.f32 	%f562, %f160, %f160, %f561;
	fma.rn.f32 	%f563, %f163, %f163, %f562;
	fma.rn.f32 	%f564, %f166, %f166, %f563;
	fma.rn.f32 	%f565, %f169, %f169, %f564;
	fma.rn.f32 	%f566, %f172, %f172, %f565;
	fma.rn.f32 	%f567, %f175, %f175, %f566;
	fma.rn.f32 	%f568, %f178, %f178, %f567;
	fma.rn.f32 	%f569, %f181, %f181, %f568;
	fma.rn.f32 	%f570, %f184, %f184, %f569;
	fma.rn.f32 	%f571, %f187, %f187, %f570;
	fma.rn.f32 	%f572, %f190, %f190, %f571;
	fma.rn.f32 	%f573, %f193, %f193, %f572;
	fma.rn.f32 	%f574, %f196, %f196, %f573;
	fma.rn.f32 	%f575, %f199, %f199, %f574;
	fma.rn.f32 	%f576, %f202, %f202, %f575;
	fma.rn.f32 	%f577, %f205, %f205, %f576;
	fma.rn.f32 	%f578, %f208, %f208, %f577;
	fma.rn.f32 	%f579, %f211, %f211, %f578;
	fma.rn.f32 	%f580, %f214, %f214, %f579;
	fma.rn.f32 	%f581, %f217, %f217, %f580;
	fma.rn.f32 	%f582, %f220, %f220, %f581;
	fma.rn.f32 	%f583, %f223, %f223, %f582;
	fma.rn.f32 	%f584, %f226, %f226, %f583;
	fma.rn.f32 	%f585, %f229, %f229, %f584;
	fma.rn.f32 	%f586, %f232, %f232, %f585;
	fma.rn.f32 	%f587, %f235, %f235, %f586;
	fma.rn.f32 	%f588, %f238, %f238, %f587;
	fma.rn.f32 	%f589, %f241, %f241, %f588;
	fma.rn.f32 	%f590, %f244, %f244, %f589;
	fma.rn.f32 	%f591, %f247, %f247, %f590;
	fma.rn.f32 	%f592, %f250, %f250, %f591;
	fma.rn.f32 	%f593, %f253, %f253, %f592;
	fma.rn.f32 	%f594, %f256, %f256, %f593;
	fma.rn.f32 	%f595, %f259, %f259, %f594;
	fma.rn.f32 	%f596, %f262, %f262, %f595;
	fma.rn.f32 	%f597, %f265, %f265, %f596;
	fma.rn.f32 	%f598, %f268, %f268, %f597;
	fma.rn.f32 	%f599, %f271, %f271, %f598;
	fma.rn.f32 	%f600, %f274, %f274, %f599;
	fma.rn.f32 	%f601, %f277, %f277, %f600;
	fma.rn.f32 	%f602, %f280, %f280, %f601;
	fma.rn.f32 	%f603, %f283, %f283, %f602;
	fma.rn.f32 	%f604, %f286, %f286, %f603;
	fma.rn.f32 	%f605, %f289, %f289, %f604;
	fma.rn.f32 	%f606, %f292, %f292, %f605;
	fma.rn.f32 	%f607, %f295, %f295, %f606;
	fma.rn.f32 	%f608, %f298, %f298, %f607;
	fma.rn.f32 	%f609, %f301, %f301, %f608;
	fma.rn.f32 	%f610, %f304, %f304, %f609;
	fma.rn.f32 	%f611, %f307, %f307, %f610;
	fma.rn.f32 	%f612, %f310, %f310, %f611;
	fma.rn.f32 	%f613, %f313, %f313, %f612;
	fma.rn.f32 	%f614, %f316, %f316, %f613;
	fma.rn.f32 	%f615, %f319, %f319, %f614;
	fma.rn.f32 	%f616, %f322, %f322, %f615;
	fma.rn.f32 	%f617, %f325, %f325, %f616;
	fma.rn.f32 	%f618, %f328, %f328, %f617;
	fma.rn.f32 	%f619, %f331, %f331, %f618;
	fma.rn.f32 	%f620, %f334, %f334, %f619;
	fma.rn.f32 	%f621, %f337, %f337, %f620;
	fma.rn.f32 	%f622, %f340, %f340, %f621;
	fma.rn.f32 	%f623, %f343, %f343, %f622;
	fma.rn.f32 	%f624, %f346, %f346, %f623;
	fma.rn.f32 	%f625, %f349, %f349, %f624;
	fma.rn.f32 	%f626, %f352, %f352, %f625;
	fma.rn.f32 	%f627, %f355, %f355, %f626;
	fma.rn.f32 	%f628, %f358, %f358, %f627;
	fma.rn.f32 	%f629, %f361, %f361, %f628;
	fma.rn.f32 	%f630, %f364, %f364, %f629;
	fma.rn.f32 	%f631, %f367, %f367, %f630;
	fma.rn.f32 	%f632, %f370, %f370, %f631;
	fma.rn.f32 	%f633, %f373, %f373, %f632;
	fma.rn.f32 	%f634, %f376, %f376, %f633;
	fma.rn.f32 	%f635, %f379, %f379, %f634;
	fma.rn.f32 	%f636, %f382, %f382, %f635;
	fma.rn.f32 	%f637, %f385, %f385, %f636;
	fma.rn.f32 	%f638, %f388, %f388, %f637;
	fma.rn.f32 	%f639, %f391, %f391, %f638;
	fma.rn.f32 	%f640, %f394, %f394, %f639;
	fma.rn.f32 	%f641, %f397, %f397, %f640;
	fma.rn.f32 	%f642, %f400, %f400, %f641;
	fma.rn.f32 	%f643, %f403, %f403, %f642;
	fma.rn.f32 	%f644, %f406, %f406, %f643;
	fma.rn.f32 	%f645, %f409, %f409, %f644;
	fma.rn.f32 	%f646, %f412, %f412, %f645;
	fma.rn.f32 	%f647, %f415, %f415, %f646;
	fma.rn.f32 	%f648, %f418, %f418, %f647;
	fma.rn.f32 	%f649, %f421, %f421, %f648;
	fma.rn.f32 	%f650, %f424, %f424, %f649;
	fma.rn.f32 	%f651, %f427, %f427, %f650;
	fma.rn.f32 	%f652, %f430, %f430, %f651;
	fma.rn.f32 	%f653, %f433, %f433, %f652;
	fma.rn.f32 	%f654, %f436, %f436, %f653;
	fma.rn.f32 	%f655, %f439, %f439, %f654;
	fma.rn.f32 	%f656, %f442, %f442, %f655;
	fma.rn.f32 	%f657, %f445, %f445, %f656;
	fma.rn.f32 	%f658, %f448, %f448, %f657;
	fma.rn.f32 	%f659, %f451, %f451, %f658;
	fma.rn.f32 	%f660, %f454, %f454, %f659;
	fma.rn.f32 	%f661, %f457, %f457, %f660;
	fma.rn.f32 	%f662, %f460, %f460, %f661;
	fma.rn.f32 	%f663, %f463, %f463, %f662;
	fma.rn.f32 	%f664, %f466, %f466, %f663;
	fma.rn.f32 	%f665, %f469, %f469, %f664;
	fma.rn.f32 	%f666, %f472, %f472, %f665;
	fma.rn.f32 	%f667, %f475, %f475, %f666;
	fma.rn.f32 	%f668, %f478, %f478, %f667;
	fma.rn.f32 	%f669, %f481, %f481, %f668;
	fma.rn.f32 	%f670, %f484, %f484, %f669;
	fma.rn.f32 	%f671, %f487, %f487, %f670;
	fma.rn.f32 	%f672, %f490, %f490, %f671;
	fma.rn.f32 	%f673, %f493, %f493, %f672;
	fma.rn.f32 	%f674, %f496, %f496, %f673;
	fma.rn.f32 	%f675, %f499, %f499, %f674;
	fma.rn.f32 	%f676, %f502, %f502, %f675;
	fma.rn.f32 	%f677, %f505, %f505, %f676;
	fma.rn.f32 	%f678, %f508, %f508, %f677;
	fma.rn.f32 	%f679, %f511, %f511, %f678;
	fma.rn.f32 	%f680, %f514, %f514, %f679;
	fma.rn.f32 	%f681, %f517, %f517, %f680;
	fma.rn.f32 	%f682, %f520, %f520, %f681;
	fma.rn.f32 	%f1810, %f523, %f523, %f682;
	setp.gt.f32 	%p5, %f1810, 0f7F7FFFFF;
	mov.b32 	%r109, 160;
	mov.b32 	%r115, 1;
	mov.f32 	%f1816, 0f7F7FFFFF;
	@%p5 bra 	$L__BB0_21;
$L__BB0_5:
	ld.param.u32 	%r94, [batched_search_param_6];
	ld.param.u32 	%r79, [batched_search_param_5];
	ld.param.u64 	%rd72, [batched_search_param_1];
	cvta.to.global.u64 	%rd24, %rd72;
	mul.wide.s32 	%rd25, %r94, %r79;
	shl.b64 	%rd26, %rd25, 2;
	add.s64 	%rd4, %rd24, %rd26;
	add.s32 	%r3, %r79, -31;
	setp.ge.s32 	%p6, %r109, %r3;
	mov.f32 	%f1816, %f1810;
	@%p6 bra 	$L__BB0_6;
	bra.uni 	$L__BB0_11;
$L__BB0_6:
	ld.param.u32 	%r80, [batched_search_param_5];
	add.s32 	%r5, %r80, -15;
	setp.ge.s32 	%p10, %r109, %r5;
	@%p10 bra 	$L__BB0_7;
	bra.uni 	$L__BB0_14;
$L__BB0_7:
	ld.param.u32 	%r81, [batched_search_param_5];
	add.s32 	%r9, %r81, -7;
	setp.ge.s32 	%p13, %r109, %r9;
	@%p13 bra 	$L__BB0_8;
	bra.uni 	$L__BB0_16;
$L__BB0_8:
	ld.param.u32 	%r82, [batched_search_param_5];
	add.s32 	%r13, %r82, -3;
	setp.ge.s32 	%p16, %r109, %r13;
	@%p16 bra 	$L__BB0_9;
	bra.uni 	$L__BB0_18;
$L__BB0_9:
	ld.param.u32 	%r114, [batched_search_param_6];
	ld.param.u32 	%r83, [batched_search_param_5];
	setp.ge.s32 	%p19, %r109, %r83;
	mov.b32 	%r115, 1;
	@%p19 bra 	$L__BB0_21;
$L__BB0_10:
	ld.param.u32 	%r114, [batched_search_param_6];
	ld.param.u32 	%r84, [batched_search_param_5];
	mul.wide.s32 	%rd40, %r109, 4;
	add.s64 	%rd41, %rd1, %rd40;
	ld.global.nc.f32 	%f923, [%rd41];
	add.s64 	%rd42, %rd4, %rd40;
	ld.global.nc.f32 	%f924, [%rd42];
	sub.f32 	%f925, %f923, %f924;
	fma.rn.f32 	%f1816, %f925, %f925, %f1816;
	setp.leu.f32 	%p20, %f1816, 0f7F7FFFFF;
	add.s32 	%r109, %r109, 1;
	setp.lt.s32 	%p21, %r109, %r84;
	and.pred  	%p22, %p20, %p21;
	@%p22 bra 	$L__BB0_10;
	bra.uni 	$L__BB0_21;
$L__BB0_11:
	ld.param.u32 	%r114, [batched_search_param_6];
	mul.wide.u32 	%rd27, %r109, 4;
	add.s64 	%rd5, %rd1, %rd27;
	ld.global.nc.f32 	%f683, [%rd5];
	add.s64 	%rd6, %rd4, %rd27;
	ld.global.nc.f32 	%f684, [%rd6];
	sub.f32 	%f685, %f683, %f684;
	ld.global.nc.f32 	%f686, [%rd5+4];
	ld.global.nc.f32 	%f687, [%rd6+4];
	sub.f32 	%f688, %f686, %f687;
	ld.global.nc.f32 	%f689, [%rd5+8];
	ld.global.nc.f32 	%f690, [%rd6+8];
	sub.f32 	%f691, %f689, %f690;
	ld.global.nc.f32 	%f692, [%rd5+12];
	ld.global.nc.f32 	%f693, [%rd6+12];
	sub.f32 	%f694, %f692, %f693;
	ld.global.nc.f32 	%f695, [%rd5+16];
	ld.global.nc.f32 	%f696, [%rd6+16];
	sub.f32 	%f697, %f695, %f696;
	ld.global.nc.f32 	%f698, [%rd5+20];
	ld.global.nc.f32 	%f699, [%rd6+20];
	sub.f32 	%f700, %f698, %f699;
	ld.global.nc.f32 	%f701, [%rd5+24];
	ld.global.nc.f32 	%f702, [%rd6+24];
	sub.f32 	%f703, %f701, %f702;
	ld.global.nc.f32 	%f704, [%rd5+28];
	ld.global.nc.f32 	%f705, [%rd6+28];
	sub.f32 	%f706, %f704, %f705;
	ld.global.nc.f32 	%f707, [%rd5+32];
	ld.global.nc.f32 	%f708, [%rd6+32];
	sub.f32 	%f709, %f707, %f708;
	ld.global.nc.f32 	%f710, [%rd5+36];
	ld.global.nc.f32 	%f711, [%rd6+36];
	sub.f32 	%f712, %f710, %f711;
	ld.global.nc.f32 	%f713, [%rd5+40];
	ld.global.nc.f32 	%f714, [%rd6+40];
	sub.f32 	%f715, %f713, %f714;
	ld.global.nc.f32 	%f716, [%rd5+44];
	ld.global.nc.f32 	%f717, [%rd6+44];
	sub.f32 	%f718, %f716, %f717;
	ld.global.nc.f32 	%f719, [%rd5+48];
	ld.global.nc.f32 	%f720, [%rd6+48];
	sub.f32 	%f721, %f719, %f720;
	ld.global.nc.f32 	%f722, [%rd5+52];
	ld.global.nc.f32 	%f723, [%rd6+52];
	sub.f32 	%f724, %f722, %f723;
	ld.global.nc.f32 	%f725, [%rd5+56];
	ld.global.nc.f32 	%f726, [%rd6+56];
	sub.f32 	%f727, %f725, %f726;
	ld.global.nc.f32 	%f728, [%rd5+60];
	ld.global.nc.f32 	%f729, [%rd6+60];
	sub.f32 	%f730, %f728, %f729;
	mul.f32 	%f731, %f688, %f688;
	fma.rn.f32 	%f732, %f685, %f685, %f731;
	fma.rn.f32 	%f733, %f691, %f691, %f732;
	fma.rn.f32 	%f734, %f694, %f694, %f733;
	fma.rn.f32 	%f735, %f697, %f697, %f734;
	fma.rn.f32 	%f736, %f700, %f700, %f735;
	fma.rn.f32 	%f737, %f703, %f703, %f736;
	fma.rn.f32 	%f738, %f706, %f706, %f737;
	fma.rn.f32 	%f739, %f709, %f709, %f738;
	fma.rn.f32 	%f740, %f712, %f712, %f739;
	fma.rn.f32 	%f741, %f715, %f715, %f740;
	fma.rn.f32 	%f742, %f718, %f718, %f741;
	fma.rn.f32 	%f743, %f721, %f721, %f742;
	fma.rn.f32 	%f744, %f724, %f724, %f743;
	fma.rn.f32 	%f745, %f727, %f727, %f744;
	fma.rn.f32 	%f746, %f730, %f730, %f745;
	add.f32 	%f1816, %f1816, %f746;
	setp.gt.f32 	%p7, %f1816, 0f7F7FFFFF;
	mov.b32 	%r115, 1;
	@%p7 bra 	$L__BB0_21;
	ld.param.u32 	%r114, [batched_search_param_6];
	ld.global.nc.f32 	%f747, [%rd5+64];
	ld.global.nc.f32 	%f748, [%rd6+64];
	sub.f32 	%f749, %f747, %f748;
	ld.global.nc.f32 	%f750, [%rd5+68];
	ld.global.nc.f32 	%f751, [%rd6+68];
	sub.f32 	%f752, %f750, %f751;
	ld.global.nc.f32 	%f753, [%rd5+72];
	ld.global.nc.f32 	%f754, [%rd6+72];
	sub.f32 	%f755, %f753, %f754;
	ld.global.nc.f32 	%f756, [%rd5+76];
	ld.global.nc.f32 	%f757, [%rd6+76];
	sub.f32 	%f758, %f756, %f757;
	ld.global.nc.f32 	%f759, [%rd5+80];
	ld.global.nc.f32 	%f760, [%rd6+80];
	sub.f32 	%f761, %f759, %f760;
	ld.global.nc.f32 	%f762, [%rd5+84];
	ld.global.nc.f32 	%f763, [%rd6+84];
	sub.f32 	%f764, %f762, %f763;
	ld.global.nc.f32 	%f765, [%rd5+88];
	ld.global.nc.f32 	%f766, [%rd6+88];
	sub.f32 	%f767, %f765, %f766;
	ld.global.nc.f32 	%f768, [%rd5+92];
	ld.global.nc.f32 	%f769, [%rd6+92];
	sub.f32 	%f770, %f768, %f769;
	ld.global.nc.f32 	%f771, [%rd5+96];
	ld.global.nc.f32 	%f772, [%rd6+96];
	sub.f32 	%f773, %f771, %f772;
	ld.global.nc.f32 	%f774, [%rd5+100];
	ld.global.nc.f32 	%f775, [%rd6+100];
	sub.f32 	%f776, %f774, %f775;
	ld.global.nc.f32 	%f777, [%rd5+104];
	ld.global.nc.f32 	%f778, [%rd6+104];
	sub.f32 	%f779, %f777, %f778;
	ld.global.nc.f32 	%f780, [%rd5+108];
	ld.global.nc.f32 	%f781, [%rd6+108];
	sub.f32 	%f782, %f780, %f781;
	ld.global.nc.f32 	%f783, [%rd5+112];
	ld.global.nc.f32 	%f784, [%rd6+112];
	sub.f32 	%f785, %f783, %f784;
	ld.global.nc.f32 	%f786, [%rd5+116];
	ld.global.nc.f32 	%f787, [%rd6+116];
	sub.f32 	%f788, %f786, %f787;
	ld.global.nc.f32 	%f789, [%rd5+120];
	ld.global.nc.f32 	%f790, [%rd6+120];
	sub.f32 	%f791, %f789, %f790;
	ld.global.nc.f32 	%f792, [%rd5+124];
	ld.global.nc.f32 	%f793, [%rd6+124];
	sub.f32 	%f794, %f792, %f793;
	mul.f32 	%f795, %f752, %f752;
	fma.rn.f32 	%f796, %f749, %f749, %f795;
	fma.rn.f32 	%f797, %f755, %f755, %f796;
	fma.rn.f32 	%f798, %f758, %f758, %f797;
	fma.rn.f32 	%f799, %f761, %f761, %f798;
	fma.rn.f32 	%f800, %f764, %f764, %f799;
	fma.rn.f32 	%f801, %f767, %f767, %f800;
	fma.rn.f32 	%f802, %f770, %f770, %f801;
	fma.rn.f32 	%f803, %f773, %f773, %f802;
	fma.rn.f32 	%f804, %f776, %f776, %f803;
	fma.rn.f32 	%f805, %f779, %f779, %f804;
	fma.rn.f32 	%f806, %f782, %f782, %f805;
	fma.rn.f32 	%f807, %f785, %f785, %f806;
	fma.rn.f32 	%f808, %f788, %f788, %f807;
	fma.rn.f32 	%f809, %f791, %f791, %f808;
	fma.rn.f32 	%f810, %f794, %f794, %f809;
	add.f32 	%f1816, %f1816, %f810;
	setp.gt.f32 	%p8, %f1816, 0f7F7FFFFF;
	@%p8 bra 	$L__BB0_21;
	add.s32 	%r109, %r109, 32;
	setp.lt.s32 	%p9, %r109, %r3;
	@%p9 bra 	$L__BB0_11;
	bra.uni 	$L__BB0_6;
$L__BB0_14:
	ld.param.u32 	%r114, [batched_search_param_6];
	mul.wide.u32 	%rd28, %r109, 4;
	add.s64 	%rd29, %rd1, %rd28;
	ld.global.nc.f32 	%f811, [%rd29];
	add.s64 	%rd30, %rd4, %rd28;
	ld.global.nc.f32 	%f812, [%rd30];
	sub.f32 	%f813, %f811, %f812;
	ld.global.nc.f32 	%f814, [%rd29+4];
	ld.global.nc.f32 	%f815, [%rd30+4];
	sub.f32 	%f816, %f814, %f815;
	ld.global.nc.f32 	%f817, [%rd29+8];
	ld.global.nc.f32 	%f818, [%rd30+8];
	sub.f32 	%f819, %f817, %f818;
	ld.global.nc.f32 	%f820, [%rd29+12];
	ld.global.nc.f32 	%f821, [%rd30+12];
	sub.f32 	%f822, %f820, %f821;
	ld.global.nc.f32 	%f823, [%rd29+16];
	ld.global.nc.f32 	%f824, [%rd30+16];
	sub.f32 	%f825, %f823, %f824;
	ld.global.nc.f32 	%f826, [%rd29+20];
	ld.global.nc.f32 	%f827, [%rd30+20];
	sub.f32 	%f828, %f826, %f827;
	ld.global.nc.f32 	%f829, [%rd29+24];
	ld.global.nc.f32 	%f830, [%rd30+24];
	sub.f32 	%f831, %f829, %f830;
	ld.global.nc.f32 	%f832, [%rd29+28];
	ld.global.nc.f32 	%f833, [%rd30+28];
	sub.f32 	%f834, %f832, %f833;
	ld.global.nc.f32 	%f835, [%rd29+32];
	ld.global.nc.f32 	%f836, [%rd30+32];
	sub.f32 	%f837, %f835, %f836;
	ld.global.nc.f32 	%f838, [%rd29+36];
	ld.global.nc.f32 	%f839, [%rd30+36];
	sub.f32 	%f840, %f838, %f839;
	ld.global.nc.f32 	%f841, [%rd29+40];
	ld.global.nc.f32 	%f842, [%rd30+40];
	sub.f32 	%f843, %f841, %f842;
	ld.global.nc.f32 	%f844, [%rd29+44];
	ld.global.nc.f32 	%f845, [%rd30+44];
	sub.f32 	%f846, %f844, %f845;
	ld.global.nc.f32 	%f847, [%rd29+48];
	ld.global.nc.f32 	%f848, [%rd30+48];
	sub.f32 	%f849, %f847, %f848;
	ld.global.nc.f32 	%f850, [%rd29+52];
	ld.global.nc.f32 	%f851, [%rd30+52];
	sub.f32 	%f852, %f850, %f851;
	ld.global.nc.f32 	%f853, [%rd29+56];
	ld.global.nc.f32 	%f854, [%rd30+56];
	sub.f32 	%f855, %f853, %f854;
	ld.global.nc.f32 	%f856, [%rd29+60];
	ld.global.nc.f32 	%f857, [%rd30+60];
	sub.f32 	%f858, %f856, %f857;
	mul.f32 	%f859, %f816, %f816;
	fma.rn.f32 	%f860, %f813, %f813, %f859;
	fma.rn.f32 	%f861, %f819, %f819, %f860;
	fma.rn.f32 	%f862, %f822, %f822, %f861;
	fma.rn.f32 	%f863, %f825, %f825, %f862;
	fma.rn.f32 	%f864, %f828, %f828, %f863;
	fma.rn.f32 	%f865, %f831, %f831, %f864;
	fma.rn.f32 	%f866, %f834, %f834, %f865;
	fma.rn.f32 	%f867, %f837, %f837, %f866;
	fma.rn.f32 	%f868, %f840, %f840, %f867;
	fma.rn.f32 	%f869, %f843, %f843, %f868;
	fma.rn.f32 	%f870, %f846, %f846, %f869;
	fma.rn.f32 	%f871, %f849, %f849, %f870;
	fma.rn.f32 	%f872, %f852, %f852, %f871;
	fma.rn.f32 	%f873, %f855, %f855, %f872;
	fma.rn.f32 	%f874, %f858, %f858, %f873;
	add.f32 	%f1816, %f1816, %f874;
	setp.gt.f32 	%p11, %f1816, 0f7F7FFFFF;
	mov.b32 	%r115, 1;
	@%p11 bra 	$L__BB0_21;
	add.s32 	%r109, %r109, 16;
	setp.lt.s32 	%p12, %r109, %r5;
	@%p12 bra 	$L__BB0_14;
	bra.uni 	$L__BB0_7;
$L__BB0_16:
	ld.param.u32 	%r114, [batched_search_param_6];
	mul.wide.u32 	%rd31, %r109, 4;
	add.s64 	%rd32, %rd1, %rd31;
	ld.global.nc.f32 	%f875, [%rd32];
	add.s64 	%rd33, %rd4, %rd31;
	ld.global.nc.f32 	%f876, [%rd33];
	sub.f32 	%f877, %f875, %f876;
	ld.global.nc.f32 	%f878, [%rd32+4];
	ld.global.nc.f32 	%f879, [%rd33+4];
	sub.f32 	%f880, %f878, %f879;
	ld.global.nc.f32 	%f881, [%rd32+8];
	ld.global.nc.f32 	%f882, [%rd33+8];
	sub.f32 	%f883, %f881, %f882;
	ld.global.nc.f32 	%f884, [%rd32+12];
	ld.global.nc.f32 	%f885, [%rd33+12];
	sub.f32 	%f886, %f884, %f885;
	ld.global.nc.f32 	%f887, [%rd32+16];
	ld.global.nc.f32 	%f888, [%rd33+16];
	sub.f32 	%f889, %f887, %f888;
	ld.global.nc.f32 	%f890, [%rd32+20];
	ld.global.nc.f32 	%f891, [%rd33+20];
	sub.f32 	%f892, %f890, %f891;
	ld.global.nc.f32 	%f893, [%rd32+24];
	ld.global.nc.f32 	%f894, [%rd33+24];
	sub.f32 	%f895, %f893, %f894;
	ld.global.nc.f32 	%f896, [%rd32+28];
	ld.global.nc.f32 	%f897, [%rd33+28];
	sub.f32 	%f898, %f896, %f897;
	mul.f32 	%f899, %f880, %f880;
	fma.rn.f32 	%f900, %f877, %f877, %f899;
	fma.rn.f32 	%f901, %f883, %f883, %f900;
	fma.rn.f32 	%f902, %f886, %f886, %f901;
	fma.rn.f32 	%f903, %f889, %f889, %f902;
	fma.rn.f32 	%f904, %f892, %f892, %f903;
	fma.rn.f32 	%f905, %f895, %f895, %f904;
	fma.rn.f32 	%f906, %f898, %f898, %f905;
	add.f32 	%f1816, %f1816, %f906;
	setp.gt.f32 	%p14, %f1816, 0f7F7FFFFF;
	mov.b32 	%r115, 1;
	@%p14 bra 	$L__BB0_21;
	add.s32 	%r109, %r109, 8;
	setp.lt.s32 	%p15, %r109, %r9;
	@%p15 bra 	$L__BB0_16;
	bra.uni 	$L__BB0_8;
$L__BB0_18:
	ld.param.u32 	%r114, [batched_search_param_6];
	mul.wide.u32 	%rd34, %r109, 4;
	add.s64 	%rd35, %rd1, %rd34;
	ld.global.nc.f32 	%f907, [%rd35];
	add.s64 	%rd36, %rd4, %rd34;
	ld.global.nc.f32 	%f908, [%rd36];
	sub.f32 	%f909, %f907, %f908;
	mul.wide.s32 	%rd37, %r109, 4;
	add.s64 	%rd38, %rd1, %rd37;
	ld.global.nc.f32 	%f910, [%rd38+4];
	add.s64 	%rd39, %rd4, %rd37;
	ld.global.nc.f32 	%f911, [%rd39+4];
	sub.f32 	%f912, %f910, %f911;
	ld.global.nc.f32 	%f913, [%rd38+8];
	ld.global.nc.f32 	%f914, [%rd39+8];
	sub.f32 	%f915, %f913, %f914;
	ld.global.nc.f32 	%f916, [%rd38+12];
	ld.global.nc.f32 	%f917, [%rd39+12];
	sub.f32 	%f918, %f916, %f917;
	mul.f32 	%f919, %f912, %f912;
	fma.rn.f32 	%f920, %f909, %f909, %f919;
	fma.rn.f32 	%f921, %f915, %f915, %f920;
	fma.rn.f32 	%f922, %f918, %f918, %f921;
	add.f32 	%f1816, %f1816, %f922;
	setp.gt.f32 	%p17, %f1816, 0f7F7FFFFF;
	mov.b32 	%r115, 1;
	@%p17 bra 	$L__BB0_21;
	add.s32 	%r109, %r109, 4;
	setp.lt.s32 	%p18, %r109, %r13;
	@%p18 bra 	$L__BB0_18;
	bra.uni 	$L__BB0_9;
$L__BB0_20:
	ld.global.f32 	%f1816, [%rd2];
	ld.global.u32 	%r114, [%rd3];
	mov.b32 	%r115, 0;
$L__BB0_21:
	ld.param.u32 	%r106, [batched_search_param_7];
	setp.ge.s32 	%p23, %r115, %r106;
	@%p23 bra 	$L__BB0_32;
$L__BB0_22:
	ld.param.u32 	%r85, [batched_search_param_5];
	setp.lt.s32 	%p24, %r85, 160;
	mov.b32 	%r119, 0;
	mov.f32 	%f1824, 0f00000000;
	@%p24 bra 	$L__BB0_25;
	ld.param.u32 	%r102, [batched_search_param_6];
	ld.param.u32 	%r86, [batched_search_param_5];
	ld.param.u64 	%rd73, [batched_search_param_1];
	ld.global.nc.f32 	%f927, [%rd1];
	cvta.to.global.u64 	%rd43, %rd73;
	add.s32 	%r69, %r115, %r102;
	mul.wide.s32 	%rd44, %r69, %r86;
	shl.b64 	%rd45, %rd44, 2;
	add.s64 	%rd46, %rd43, %rd45;
	ld.global.nc.f32 	%f928, [%rd46];
	sub.f32 	%f929, %f927, %f928;
	ld.global.nc.f32 	%f930, [%rd1+4];
	ld.global.nc.f32 	%f931, [%rd46+4];
	sub.f32 	%f932, %f930, %f931;
	ld.global.nc.f32 	%f933, [%rd1+8];
	ld.global.nc.f32 	%f934, [%rd46+8];
	sub.f32 	%f935, %f933, %f934;
	ld.global.nc.f32 	%f936, [%rd1+12];
	ld.global.nc.f32 	%f937, [%rd46+12];
	sub.f32 	%f938, %f936, %f937;
	ld.global.nc.f32 	%f939, [%rd1+16];
	ld.global.nc.f32 	%f940, [%rd46+16];
	sub.f32 	%f941, %f939, %f940;
	ld.global.nc.f32 	%f942, [%rd1+20];
	ld.global.nc.f32 	%f943, [%rd46+20];
	sub.f32 	%f944, %f942, %f943;
	ld.global.nc.f32 	%f945, [%rd1+24];
	ld.global.nc.f32 	%f946, [%rd46+24];
	sub.f32 	%f947, %f945, %f946;
	ld.global.nc.f32 	%f948, [%rd1+28];
	ld.global.nc.f32 	%f949, [%rd46+28];
	sub.f32 	%f950, %f948, %f949;
	ld.global.nc.f32 	%f951, [%rd1+32];
	ld.global.nc.f32 	%f952, [%rd46+32];
	sub.f32 	%f953, %f951, %f952;
	ld.global.nc.f32 	%f954, [%rd1+36];
	ld.global.nc.f32 	%f955, [%rd46+36];
	sub.f32 	%f956, %f954, %f955;
	ld.global.nc.f32 	%f957, [%rd1+40];
	ld.global.nc.f32 	%f958, [%rd46+40];
	sub.f32 	%f959, %f957, %f958;
	ld.global.nc.f32 	%f960, [%rd1+44];
	ld.global.nc.f32 	%f961, [%rd46+44];
	sub.f32 	%f962, %f960, %f961;
	ld.global.nc.f32 	%f963, [%rd1+48];
	ld.global.nc.f32 	%f964, [%rd46+48];
	sub.f32 	%f965, %f963, %f964;
	ld.global.nc.f32 	%f966, [%rd1+52];
	ld.global.nc.f32 	%f967, [%rd46+52];
	sub.f32 	%f968, %f966, %f967;
	ld.global.nc.f32 	%f969, [%rd1+56];
	ld.global.nc.f32 	%f970, [%rd46+56];
	sub.f32 	%f971, %f969, %f970;
	ld.global.nc.f32 	%f972, [%rd1+60];
	ld.global.nc.f32 	%f973, [%rd46+60];
	sub.f32 	%f974, %f972, %f973;
	ld.global.nc.f32 	%f975, [%rd1+64];
	ld.global.nc.f32 	%f976, [%rd46+64];
	sub.f32 	%f977, %f975, %f976;
	ld.global.nc.f32 	%f978, [%rd1+68];
	ld.global.nc.f32 	%f979, [%rd46+68];
	sub.f32 	%f980, %f978, %f979;
	ld.global.nc.f32 	%f981, [%rd1+72];
	ld.global.nc.f32 	%f982, [%rd46+72];
	sub.f32 	%f983, %f981, %f982;
	ld.global.nc.f32 	%f984, [%rd1+76];
	ld.global.nc.f32 	%f985, [%rd46+76];
	sub.f32 	%f986, %f984, %f985;
	ld.global.nc.f32 	%f987, [%rd1+80];
	ld.global.nc.f32 	%f988, [%rd46+80];
	sub.f32 	%f989, %f987, %f988;
	ld.global.nc.f32 	%f990, [%rd1+84];
	ld.global.nc.f32 	%f991, [%rd46+84];
	sub.f32 	%f992, %f990, %f991;
	ld.global.nc.f32 	%f993, [%rd1+88];
	ld.global.nc.f32 	%f994, [%rd46+88];
	sub.f32 	%f995, %f993, %f994;
	ld.global.nc.f32 	%f996, [%rd1+92];
	ld.global.nc.f32 	%f997, [%rd46+92];
	sub.f32 	%f998, %f996, %f997;
	ld.global.nc.f32 	%f999, [%rd1+96];
	ld.global.nc.f32 	%f1000, [%rd46+96];
	sub.f32 	%f1001, %f999, %f1000;
	ld.global.nc.f32 	%f1002, [%rd1+100];
	ld.global.nc.f32 	%f1003, [%rd46+100];
	sub.f32 	%f1004, %f1002, %f1003;
	ld.global.nc.f32 	%f1005, [%rd1+104];
	ld.global.nc.f32 	%f1006, [%rd46+104];
	sub.f32 	%f1007, %f1005, %f1006;
	ld.global.nc.f32 	%f1008, [%rd1+108];
	ld.global.nc.f32 	%f1009, [%rd46+108];
	sub.f32 	%f1010, %f1008, %f1009;
	ld.global.nc.f32 	%f1011, [%rd1+112];
	ld.global.nc.f32 	%f1012, [%rd46+112];
	sub.f32 	%f1013, %f1011, %f1012;
	ld.global.nc.f32 	%f1014, [%rd1+116];
	ld.global.nc.f32 	%f1015, [%rd46+116];
	sub.f32 	%f1016, %f1014, %f1015;
	ld.global.nc.f32 	%f1017, [%rd1+120];
	ld.global.nc.f32 	%f1018, [%rd46+120];
	sub.f32 	%f1019, %f1017, %f1018;
	ld.global.nc.f32 	%f1020, [%rd1+124];
	ld.global.nc.f32 	%f1021, [%rd46+124];
	sub.f32 	%f1022, %f1020, %f1021;
	ld.global.nc.f32 	%f1023, [%rd1+128];
	ld.global.nc.f32 	%f1024, [%rd46+128];
	sub.f32 	%f1025, %f1023, %f1024;
	ld.global.nc.f32 	%f1026, [%rd1+132];
	ld.global.nc.f32 	%f1027, [%rd46+132];
	sub.f32 	%f1028, %f1026, %f1027;
	ld.global.nc.f32 	%f1029, [%rd1+136];
	ld.global.nc.f32 	%f1030, [%rd46+136];
	sub.f32 	%f1031, %f1029, %f1030;
	ld.global.nc.f32 	%f1032, [%rd1+140];
	ld.global.nc.f32 	%f1033, [%rd46+140];
	sub.f32 	%f1034, %f1032, %f1033;
	ld.global.nc.f32 	%f1035, [%rd1+144];
	ld.global.nc.f32 	%f1036, [%rd46+144];
	sub.f32 	%f1037, %f1035, %f1036;
	ld.global.nc.f32 	%f1038, [%rd1+148];
	ld.global.nc.f32 	%f1039, [%rd46+148];
	sub.f32 	%f1040, %f1038, %f1039;
	ld.global.nc.f32 	%f1041, [%rd1+152];
	ld.global.nc.f32 	%f1042, [%rd46+152];
	sub.f32 	%f1043, %f1041, %f1042;
	ld.global.nc.f32 	%f1044, [%rd1+156];
	ld.global.nc.f32 	%f1045, [%rd46+156];
	sub.f32 	%f1046, %f1044, %f1045;
	ld.global.nc.f32 	%f1047, [%rd1+160];
	ld.global.nc.f32 	%f1048, [%rd46+160];
	sub.f32 	%f1049, %f1047, %f1048;
	ld.global.nc.f32 	%f1050, [%rd1+164];
	ld.global.nc.f32 	%f1051, [%rd46+164];
	sub.f32 	%f1052, %f1050, %f1051;
	ld.global.nc.f32 	%f1053, [%rd1+168];
	ld.global.nc.f32 	%f1054, [%rd46+168];
	sub.f32 	%f1055, %f1053, %f1054;
	ld.global.nc.f32 	%f1056, [%rd1+172];
	ld.global.nc.f32 	%f1057, [%rd46+172];
	sub.f32 	%f1058, %f1056, %f1057;
	ld.global.nc.f32 	%f1059, [%rd1+176];
	ld.global.nc.f32 	%f1060, [%rd46+176];
	sub.f32 	%f1061, %f1059, %f1060;
	ld.global.nc.f32 	%f1062, [%rd1+180];
	ld.global.nc.f32 	%f1063, [%rd46+180];
	sub.f32 	%f1064, %f1062, %f1063;
	ld.global.nc.f32 	%f1065, [%rd1+184];
	ld.global.nc.f32 	%f1066, [%rd46+184];
	sub.f32 	%f1067, %f1065, %f1066;
	ld.global.nc.f32 	%f1068, [%rd1+188];
	ld.global.nc.f32 	%f1069, [%rd46+188];
	sub.f32 	%f1070, %f1068, %f1069;
	ld.global.nc.f32 	%f1071, [%rd1+192];
	ld.global.nc.f32 	%f1072, [%rd46+192];
	sub.f32 	%f1073, %f1071, %f1072;
	ld.global.nc.f32 	%f1074, [%rd1+196];
	ld.global.nc.f32 	%f1075, [%rd46+196];
	sub.f32 	%f1076, %f1074, %f1075;
	ld.global.nc.f32 	%f1077, [%rd1+200];
	ld.global.nc.f32 	%f1078, [%rd46+200];
	sub.f32 	%f1079, %f1077, %f1078;
	ld.global.nc.f32 	%f1080, [%rd1+204];
	ld.global.nc.f32 	%f1081, [%rd46+204];
	sub.f32 	%f1082, %f1080, %f1081;
	ld.global.nc.f32 	%f1083, [%rd1+208];
	ld.global.nc.f32 	%f1084, [%rd46+208];
	sub.f32 	%f1085, %f1083, %f1084;
	ld.global.nc.f32 	%f1086, [%rd1+212];
	ld.global.nc.f32 	%f1087, [%rd46+212];
	sub.f32 	%f1088, %f1086, %f1087;
	ld.global.nc.f32 	%f1089, [%rd1+216];
	ld.global.nc.f32 	%f1090, [%rd46+216];
	sub.f32 	%f1091, %f1089, %f1090;
	ld.global.nc.f32 	%f1092, [%rd1+220];
	ld.global.nc.f32 	%f1093, [%rd46+220];
	sub.f32 	%f1094, %f1092, %f1093;
	ld.global.nc.f32 	%f1095, [%rd1+224];
	ld.global.nc.f32 	%f1096, [%rd46+224];
	sub.f32 	%f1097, %f1095, %f1096;
	ld.global.nc.f32 	%f1098, [%rd1+228];
	ld.global.nc.f32 	%f1099, [%rd46+228];
	sub.f32 	%f1100, %f1098, %f1099;
	ld.global.nc.f32 	%f1101, [%rd1+232];
	ld.global.nc.f32 	%f1102, [%rd46+232];
	sub.f32 	%f1103, %f1101, %f1102;
	ld.global.nc.f32 	%f1104, [%rd1+236];
	ld.global.nc.f32 	%f1105, [%rd46+236];
	sub.f32 	%f1106, %f1104, %f1105;
	ld.global.nc.f32 	%f1107, [%rd1+240];
	ld.global.nc.f32 	%f1108, [%rd46+240];
	sub.f32 	%f1109, %f1107, %f1108;
	ld.global.nc.f32 	%f1110, [%rd1+244];
	ld.global.nc.f32 	%f1111, [%rd46+244];
	sub.f32 	%f1112, %f1110, %f1111;
	ld.global.nc.f32 	%f1113, [%rd1+248];
	ld.global.nc.f32 	%f1114, [%rd46+248];
	sub.f32 	%f1115, %f1113, %f1114;
	ld.global.nc.f32 	%f1116, [%rd1+252];
	ld.global.nc.f32 	%f1117, [%rd46+252];
	sub.f32 	%f1118, %f1116, %f1117;
	ld.global.nc.f32 	%f1119, [%rd1+256];
	ld.global.nc.f32 	%f1120, [%rd46+256];
	sub.f32 	%f1121, %f1119, %f1120;
	ld.global.nc.f32 	%f1122, [%rd1+260];
	ld.global.nc.f32 	%f1123, [%rd46+260];
	sub.f32 	%f1124, %f1122, %f1123;
	ld.global.nc.f32 	%f1125, [%rd1+264];
	ld.global.nc.f32 	%f1126, [%rd46+264];
	sub.f32 	%f1127, %f1125, %f1126;
	ld.global.nc.f32 	%f1128, [%rd1+268];
	ld.global.nc.f32 	%f1129, [%rd46+268];
	sub.f32 	%f1130, %f1128, %f1129;
	ld.global.nc.f32 	%f1131, [%rd1+272];
	ld.global.nc.f32 	%f1132, [%rd46+272];
	sub.f32 	%f1133, %f1131, %f1132;
	ld.global.nc.f32 	%f1134, [%rd1+276];
	ld.global.nc.f32 	%f1135, [%rd46+276];
	sub.f32 	%f1136, %f1134, %f1135;
	ld.global.nc.f32 	%f1137, [%rd1+280];
	ld.global.nc.f32 	%f1138, [%rd46+280];
	sub.f32 	%f1139, %f1137, %f1138;
	ld.global.nc.f32 	%f1140, [%rd1+284];
	ld.global.nc.f32 	%f1141, [%rd46+284];
	sub.f32 	%f1142, %f1140, %f1141;
	ld.global.nc.f32 	%f1143, [%rd1+288];
	ld.global.nc.f32 	%f1144, [%rd46+288];
	sub.f32 	%f1145, %f1143, %f1144;
	ld.global.nc.f32 	%f1146, [%rd1+292];
	ld.global.nc.f32 	%f1147, [%rd46+292];
	sub.f32 	%f1148, %f1146, %f1147;
	ld.global.nc.f32 	%f1149, [%rd1+296];
	ld.global.nc.f32 	%f1150, [%rd46+296];
	sub.f32 	%f1151, %f1149, %f1150;
	ld.global.nc.f32 	%f1152, [%rd1+300];
	ld.global.nc.f32 	%f1153, [%rd46+300];
	sub.f32 	%f1154, %f1152, %f1153;
	ld.global.nc.f32 	%f1155, [%rd1+304];
	ld.global.nc.f32 	%f1156, [%rd46+304];
	sub.f32 	%f1157, %f1155, %f1156;
	ld.global.nc.f32 	%f1158, [%rd1+308];
	ld.global.nc.f32 	%f1159, [%rd46+308];
	sub.f32 	%f1160, %f1158, %f1159;
	ld.global.nc.f32 	%f1161, [%rd1+312];
	ld.global.nc.f32 	%f1162, [%rd46+312];
	sub.f32 	%f1163, %f1161, %f1162;
	ld.global.nc.f32 	%f1164, [%rd1+316];
	ld.global.nc.f32 	%f1165, [%rd46+316];
	sub.f32 	%f1166, %f1164, %f1165;
	ld.global.nc.f32 	%f1167, [%rd1+320];
	ld.global.nc.f32 	%f1168, [%rd46+320];
	sub.f32 	%f1169, %f1167, %f1168;
	ld.global.nc.f32 	%f1170, [%rd1+324];
	ld.global.nc.f32 	%f1171, [%rd46+324];
	sub.f32 	%f1172, %f1170, %f1171;
	ld.global.nc.f32 	%f1173, [%rd1+328];
	ld.global.nc.f32 	%f1174, [%rd46+328];
	sub.f32 	%f1175, %f1173, %f1174;
	ld.global.nc.f32 	%f1176, [%rd1+332];
	ld.global.nc.f32 	%f1177, [%rd46+332];
	sub.f32 	%f1178, %f1176, %f1177;
	ld.global.nc.f32 	%f1179, [%rd1+336];
	ld.global.nc.f32 	%f1180, [%rd46+336];
	sub.f32 	%f1181, %f1179, %f1180;
	ld.global.nc.f32 	%f1182, [%rd1+340];
	ld.global.nc.f32 	%f1183, [%rd46+340];
	sub.f32 	%f1184, %f1182, %f1183;
	ld.global.nc.f32 	%f1185, [%rd1+344];
	ld.global.nc.f32 	%f1186, [%rd46+344];
	sub.f32 	%f1187, %f1185, %f1186;
	ld.global.nc.f32 	%f1188, [%rd1+348];
	ld.global.nc.f32 	%f1189, [%rd46+348];
	sub.f32 	%f1190, %f1188, %f1189;
	ld.global.nc.f32 	%f1191, [%rd1+352];
	ld.global.nc.f32 	%f1192, [%rd46+352];
	sub.f32 	%f1193, %f1191, %f1192;
	ld.global.nc.f32 	%f1194, [%rd1+356];
	ld.global.nc.f32 	%f1195, [%rd46+356];
	sub.f32 	%f1196, %f1194, %f1195;
	ld.global.nc.f32 	%f1197, [%rd1+360];
	ld.global.nc.f32 	%f1198, [%rd46+360];
	sub.f32 	%f1199, %f1197, %f1198;
	ld.global.nc.f32 	%f1200, [%rd1+364];
	ld.global.nc.f32 	%f1201, [%rd46+364];
	sub.f32 	%f1202, %f1200, %f1201;
	ld.global.nc.f32 	%f1203, [%rd1+368];
	ld.global.nc.f32 	%f1204, [%rd46+368];
	sub.f32 	%f1205, %f1203, %f1204;
	ld.global.nc.f32 	%f1206, [%rd1+372];
	ld.global.nc.f32 	%f1207, [%rd46+372];
	sub.f32 	%f1208, %f1206, %f1207;
	ld.global.nc.f32 	%f1209, [%rd1+376];
	ld.global.nc.f32 	%f1210, [%rd46+376];
	sub.f32 	%f1211, %f1209, %f1210;
	ld.global.nc.f32 	%f1212, [%rd1+380];
	ld.global.nc.f32 	%f1213, [%rd46+380];
	sub.f32 	%f1214, %f1212, %f1213;
	ld.global.nc.f32 	%f1215, [%rd1+384];
	ld.global.nc.f32 	%f1216, [%rd46+384];
	sub.f32 	%f1217, %f1215, %f1216;
	ld.global.nc.f32 	%f1218, [%rd1+388];
	ld.global.nc.f32 	%f1219, [%rd46+388];
	sub.f32 	%f1220, %f1218, %f1219;
	ld.global.nc.f32 	%f1221, [%rd1+392];
	ld.global.nc.f32 	%f1222, [%rd46+392];
	sub.f32 	%f1223, %f1221, %f1222;
	ld.global.nc.f32 	%f1224, [%rd1+396];
	ld.global.nc.f32 	%f1225, [%rd46+396];
	sub.f32 	%f1226, %f1224, %f1225;
	ld.global.nc.f32 	%f1227, [%rd1+400];
	ld.global.nc.f32 	%f1228, [%rd46+400];
	sub.f32 	%f1229, %f1227, %f1228;
	ld.global.nc.f32 	%f1230, [%rd1+404];
	ld.global.nc.f32 	%f1231, [%rd46+404];
	sub.f32 	%f1232, %f1230, %f1231;
	ld.global.nc.f32 	%f1233, [%rd1+408];
	ld.global.nc.f32 	%f1234, [%rd46+408];
	sub.f32 	%f1235, %f1233, %f1234;
	ld.global.nc.f32 	%f1236, [%rd1+412];
	ld.global.nc.f32 	%f1237, [%rd46+412];
	sub.f32 	%f1238, %f1236, %f1237;
	ld.global.nc.f32 	%f1239, [%rd1+416];
	ld.global.nc.f32 	%f1240, [%rd46+416];
	sub.f32 	%f1241, %f1239, %f1240;
	ld.global.nc.f32 	%f1242, [%rd1+420];
	ld.global.nc.f32 	%f1243, [%rd46+420];
	sub.f32 	%f1244, %f1242, %f1243;
	ld.global.nc.f32 	%f1245, [%rd1+424];
	ld.global.nc.f32 	%f1246, [%rd46+424];
	sub.f32 	%f1247, %f1245, %f1246;
	ld.global.nc.f32 	%f1248, [%rd1+428];
	ld.global.nc.f32 	%f1249, [%rd46+428];
	sub.f32 	%f1250, %f1248, %f1249;
	ld.global.nc.f32 	%f1251, [%rd1+432];
	ld.global.nc.f32 	%f1252, [%rd46+432];
	sub.f32 	%f1253, %f1251, %f1252;
	ld.global.nc.f32 	%f1254, [%rd1+436];
	ld.global.nc.f32 	%f1255, [%rd46+436];
	sub.f32 	%f1256, %f1254, %f1255;
	ld.global.nc.f32 	%f1257, [%rd1+440];
	ld.global.nc.f32 	%f1258, [%rd46+440];
	sub.f32 	%f1259, %f1257, %f1258;
	ld.global.nc.f32 	%f1260, [%rd1+444];
	ld.global.nc.f32 	%f1261, [%rd46+444];
	sub.f32 	%f1262, %f1260, %f1261;
	ld.global.nc.f32 	%f1263, [%rd1+448];
	ld.global.nc.f32 	%f1264, [%rd46+448];
	sub.f32 	%f1265, %f1263, %f1264;
	ld.global.nc.f32 	%f1266, [%rd1+452];
	ld.global.nc.f32 	%f1267, [%rd46+452];
	sub.f32 	%f1268, %f1266, %f1267;
	ld.global.nc.f32 	%f1269, [%rd1+456];
	ld.global.nc.f32 	%f1270, [%rd46+456];
	sub.f32 	%f1271, %f1269, %f1270;
	ld.global.nc.f32 	%f1272, [%rd1+460];
	ld.global.nc.f32 	%f1273, [%rd46+460];
	sub.f32 	%f1274, %f1272, %f1273;
	ld.global.nc.f32 	%f1275, [%rd1+464];
	ld.global.nc.f32 	%f1276, [%rd46+464];
	sub.f32 	%f1277, %f1275, %f1276;
	ld.global.nc.f32 	%f1278, [%rd1+468];
	ld.global.nc.f32 	%f1279, [%rd46+468];
	sub.f32 	%f1280, %f1278, %f1279;
	ld.global.nc.f32 	%f1281, [%rd1+472];
	ld.global.nc.f32 	%f1282, [%rd46+472];
	sub.f32 	%f1283, %f1281, %f1282;
	ld.global.nc.f32 	%f1284, [%rd1+476];
	ld.global.nc.f32 	%f1285, [%rd46+476];
	sub.f32 	%f1286, %f1284, %f1285;
	ld.global.nc.f32 	%f1287, [%rd1+480];
	ld.global.nc.f32 	%f1288, [%rd46+480];
	sub.f32 	%f1289, %f1287, %f1288;
	ld.global.nc.f32 	%f1290, [%rd1+484];
	ld.global.nc.f32 	%f1291, [%rd46+484];
	sub.f32 	%f1292, %f1290, %f1291;
	ld.global.nc.f32 	%f1293, [%rd1+488];
	ld.global.nc.f32 	%f1294, [%rd46+488];
	sub.f32 	%f1295, %f1293, %f1294;
	ld.global.nc.f32 	%f1296, [%rd1+492];
	ld.global.nc.f32 	%f1297, [%rd46+492];
	sub.f32 	%f1298, %f1296, %f1297;
	ld.global.nc.f32 	%f1299, [%rd1+496];
	ld.global.nc.f32 	%f1300, [%rd46+496];
	sub.f32 	%f1301, %f1299, %f1300;
	ld.global.nc.f32 	%f1302, [%rd1+500];
	ld.global.nc.f32 	%f1303, [%rd46+500];
	sub.f32 	%f1304, %f1302, %f1303;
	ld.global.nc.f32 	%f1305, [%rd1+504];
	ld.global.nc.f32 	%f1306, [%rd46+504];
	sub.f32 	%f1307, %f1305, %f1306;
	ld.global.nc.f32 	%f1308, [%rd1+508];
	ld.global.nc.f32 	%f1309, [%rd46+508];
	sub.f32 	%f1310, %f1308, %f1309;
	ld.global.nc.f32 	%f1311, [%rd1+512];
	ld.global.nc.f32 	%f1312, [%rd46+512];
	sub.f32 	%f1313, %f1311, %f1312;
	ld.global.nc.f32 	%f1314, [%rd1+516];
	ld.global.nc.f32 	%f1315, [%rd46+516];
	sub.f32 	%f1316, %f1314, %f1315;
	ld.global.nc.f32 	%f1317, [%rd1+520];
	ld.global.nc.f32 	%f1318, [%rd46+520];
	sub.f32 	%f1319, %f1317, %f1318;
	ld.global.nc.f32 	%f1320, [%rd1+524];
	ld.global.nc.f32 	%f1321, [%rd46+524];
	sub.f32 	%f1322, %f1320, %f1321;
	ld.global.nc.f32 	%f1323, [%rd1+528];
	ld.global.nc.f32 	%f1324, [%rd46+528];
	sub.f32 	%f1325, %f1323, %f1324;
	ld.global.nc.f32 	%f1326, [%rd1+532];
	ld.global.nc.f32 	%f1327, [%rd46+532];
	sub.f32 	%f1328, %f1326, %f1327;
	ld.global.nc.f32 	%f1329, [%rd1+536];
	ld.global.nc.f32 	%f1330, [%rd46+536];
	sub.f32 	%f1331, %f1329, %f1330;
	ld.global.nc.f32 	%f1332, [%rd1+540];
	ld.global.nc.f32 	%f1333, [%rd46+540];
	sub.f32 	%f1334, %f1332, %f1333;
	ld.global.nc.f32 	%f1335, [%rd1+544];
	ld.global.nc.f32 	%f1336, [%rd46+544];
	sub.f32 	%f1337, %f1335, %f1336;
	ld.global.nc.f32 	%f1338, [%rd1+548];
	ld.global.nc.f32 	%f1339, [%rd46+548];
	sub.f32 	%f1340, %f1338, %f1339;
	ld.global.nc.f32 	%f1341, [%rd1+552];
	ld.global.nc.f32 	%f1342, [%rd46+552];
	sub.f32 	%f1343, %f1341, %f1342;
	ld.global.nc.f32 	%f1344, [%rd1+556];
	ld.global.nc.f32 	%f1345, [%rd46+556];
	sub.f32 	%f1346, %f1344, %f1345;
	ld.global.nc.f32 	%f1347, [%rd1+560];
	ld.global.nc.f32 	%f1348, [%rd46+560];
	sub.f32 	%f1349, %f1347, %f1348;
	ld.global.nc.f32 	%f1350, [%rd1+564];
	ld.global.nc.f32 	%f1351, [%rd46+564];
	sub.f32 	%f1352, %f1350, %f1351;
	ld.global.nc.f32 	%f1353, [%rd1+568];
	ld.global.nc.f32 	%f1354, [%rd46+568];
	sub.f32 	%f1355, %f1353, %f1354;
	ld.global.nc.f32 	%f1356, [%rd1+572];
	ld.global.nc.f32 	%f1357, [%rd46+572];
	sub.f32 	%f1358, %f1356, %f1357;
	ld.global.nc.f32 	%f1359, [%rd1+576];
	ld.global.nc.f32 	%f1360, [%rd46+576];
	sub.f32 	%f1361, %f1359, %f1360;
	ld.global.nc.f32 	%f1362, [%rd1+580];
	ld.global.nc.f32 	%f1363, [%rd46+580];
	sub.f32 	%f1364, %f1362, %f1363;
	ld.global.nc.f32 	%f1365, [%rd1+584];
	ld.global.nc.f32 	%f1366, [%rd46+584];
	sub.f32 	%f1367, %f1365, %f1366;
	ld.global.nc.f32 	%f1368, [%rd1+588];
	ld.global.nc.f32 	%f1369, [%rd46+588];
	sub.f32 	%f1370, %f1368, %f1369;
	ld.global.nc.f32 	%f1371, [%rd1+592];
	ld.global.nc.f32 	%f1372, [%rd46+592];
	sub.f32 	%f1373, %f1371, %f1372;
	ld.global.nc.f32 	%f1374, [%rd1+596];
	ld.global.nc.f32 	%f1375, [%rd46+596];
	sub.f32 	%f1376, %f1374, %f1375;
	ld.global.nc.f32 	%f1377, [%rd1+600];
	ld.global.nc.f32 	%f1378, [%rd46+600];
	sub.f32 	%f1379, %f1377, %f1378;
	ld.global.nc.f32 	%f1380, [%rd1+604];
	ld.global.nc.f32 	%f1381, [%rd46+604];
	sub.f32 	%f1382, %f1380, %f1381;
	ld.global.nc.f32 	%f1383, [%rd1+608];
	ld.global.nc.f32 	%f1384, [%rd46+608];
	sub.f32 	%f1385, %f1383, %f1384;
	ld.global.nc.f32 	%f1386, [%rd1+612];
	ld.global.nc.f32 	%f1387, [%rd46+612];
	sub.f32 	%f1388, %f1386, %f1387;
	ld.global.nc.f32 	%f1389, [%rd1+616];
	ld.global.nc.f32 	%f1390, [%rd46+616];
	sub.f32 	%f1391, %f1389, %f1390;
	ld.global.nc.f32 	%f1392, [%rd1+620];
	ld.global.nc.f32 	%f1393, [%rd46+620];
	sub.f32 	%f1394, %f1392, %f1393;
	ld.global.nc.f32 	%f1395, [%rd1+624];
	ld.global.nc.f32 	%f1396, [%rd46+624];
	sub.f32 	%f1397, %f1395, %f1396;
	ld.global.nc.f32 	%f1398, [%rd1+628];
	ld.global.nc.f32 	%f1399, [%rd46+628];
	sub.f32 	%f1400, %f1398, %f1399;
	ld.global.nc.f32 	%f1401, [%rd1+632];
	ld.global.nc.f32 	%f1402, [%rd46+632];
	sub.f32 	%f1403, %f1401, %f1402;
	ld.global.nc.f32 	%f1404, [%rd1+636];
	ld.global.nc.f32 	%f1405, [%rd46+636];
	sub.f32 	%f1406, %f1404, %f1405;
	mul.f32 	%f1407, %f932, %f932;
	fma.rn.f32 	%f1408, %f929, %f929, %f1407;
	fma.rn.f32 	%f1409, %f935, %f935, %f1408;
	fma.rn.f32 	%f1410, %f938, %f938, %f1409;
	fma.rn.f32 	%f1411, %f941, %f941, %f1410;
	fma.rn.f32 	%f1412, %f944, %f944, %f1411;
	fma.rn.f32 	%f1413, %f947, %f947, %f1412;
	fma.rn.f32 	%f1414, %f950, %f950, %f1413;
	fma.rn.f32 	%f1415, %f953, %f953, %f1414;
	fma.rn.f32 	%f1416, %f956, %f956, %f1415;
	fma.rn.f32 	%f1417, %f959, %f959, %f1416;
	fma.rn.f32 	%f1418, %f962, %f962, %f1417;
	fma.rn.f32 	%f1419, %f965, %f965, %f1418;
	fma.rn.f32 	%f1420, %f968, %f968, %f1419;
	fma.rn.f32 	%f1421, %f971, %f971, %f1420;
	fma.rn.f32 	%f1422, %f974, %f974, %f1421;
	fma.rn.f32 	%f1423, %f977, %f977, %f1422;
	fma.rn.f32 	%f1424, %f980, %f980, %f1423;
	fma.rn.f32 	%f1425, %f983, %f983, %f1424;
	fma.rn.f32 	%f1426, %f986, %f986, %f1425;
	fma.rn.f32 	%f1427, %f989, %f989, %f1426;
	fma.rn.f32 	%f1428, %f992, %f992, %f1427;
	fma.rn.f32 	%f1429, %f995, %f995, %f1428;
	fma.rn.f32 	%f1430, %f998, %f998, %f1429;
	fma.rn.f32 	%f1431, %f1001, %f1001, %f1430;
	fma.rn.f32 	%f1432, %f1004, %f1004, %f1431;
	fma.rn.f32 	%f1433, %f1007, %f1007, %f1432;
	fma.rn.f32 	%f1434, %f1010, %f1010, %f1433;
	fma.rn.f32 	%f1435, %f1013, %f1013, %f1434;
	fma.rn.f32 	%f1436, %f1016, %f1016, %f1435;
	fma.rn.f32 	%f1437, %f1019, %f1019, %f1436;
	fma.rn.f32 	%f1438, %f1022, %f1022, %f1437;
	fma.rn.f32 	%f1439, %f1025, %f1025, %f1438;
	fma.rn.f32 	%f1440, %f1028, %f1028, %f1439;
	fma.rn.f32 	%f1441, %f1031, %f1031, %f1440;
	fma.rn.f32 	%f1442, %f1034, %f1034, %f1441;
	fma.rn.f32 	%f1443, %f1037, %f1037, %f1442;
	fma.rn.f32 	%f1444, %f1040, %f1040, %f1443;
	fma.rn.f32 	%f1445, %f1043, %f1043, %f1444;
	fma.rn.f32 	%f1446, %f1046, %f1046, %f1445;
	fma.rn.f32 	%f1447, %f1049, %f1049, %f1446;
	fma.rn.f32 	%f1448, %f1052, %f1052, %f1447;
	fma.rn.f32 	%f1449, %f1055, %f1055, %f1448;
	fma.rn.f32 	%f1450, %f1058, %f1058, %f1449;
	fma.rn.f32 	%f1451, %f1061, %f1061, %f1450;
	fma.rn.f32 	%f1452, %f1064, %f1064, %f1451;
	fma.rn.f32 	%f1453, %f1067, %f1067, %f1452;
	fma.rn.f32 	%f1454, %f1070, %f1070, %f1453;
	fma.rn.f32 	%f1455, %f1073, %f1073, %f1454;
	fma.rn.f32 	%f1456, %f1076, %f1076, %f1455;
	fma.rn.f32 	%f1457, %f1079, %f1079, %f1456;
	fma.rn.f32 	%f1458, %f1082, %f1082, %f1457;
	fma.rn.f32 	%f1459, %f1085, %f1085, %f1458;
	fma.rn.f32 	%f1460, %f1088, %f1088, %f1459;
	fma.rn.f32 	%f1461, %f1091, %f1091, %f1460;
	fma.rn.f32 	%f1462, %f1094, %f1094, %f1461;
	fma.rn.f32 	%f1463, %f1097, %f1097, %f1462;
	fma.rn.f32 	%f1464, %f1100, %f1100, %f1463;
	fma.rn.f32 	%f1465, %f1103, %f1103, %f1464;
	fma.rn.f32 	%f1466, %f1106, %f1106, %f1465;
	fma.rn.f32 	%f1467, %f1109, %f1109, %f1466;
	fma.rn.f32 	%f1468, %f1112, %f1112, %f1467;
	fma.rn.f32 	%f1469, %f1115, %f1115, %f1468;
	fma.rn.f32 	%f1470, %f1118, %f1118, %f1469;
	fma.rn.f32 	%f1471, %f1121, %f1121, %f1470;
	fma.rn.f32 	%f1472, %f1124, %f1124, %f1471;
	fma.rn.f32 	%f1473, %f1127, %f1127, %f1472;
	fma.rn.f32 	%f1474, %f1130, %f1130, %f1473;
	fma.rn.f32 	%f1475, %f1133, %f1133, %f1474;
	fma.rn.f32 	%f1476, %f1136, %f1136, %f1475;
	fma.rn.f32 	%f1477, %f1139, %f1139, %f1476;
	fma.rn.f32 	%f1478, %f1142, %f1142, %f1477;
	fma.rn.f32 	%f1479, %f1145, %f1145, %f1478;
	fma.rn.f32 	%f1480, %f1148, %f1148, %f1479;
	fma.rn.f32 	%f1481, %f1151, %f1151, %f1480;
	fma.rn.f32 	%f1482, %f1154, %f1154, %f1481;
	fma.rn.f32 	%f1483, %f1157, %f1157, %f1482;
	fma.rn.f32 	%f1484, %f1160, %f1160, %f1483;
	fma.rn.f32 	%f1485, %f1163, %f1163, %f1484;
	fma.rn.f32 	%f1486, %f1166, %f1166, %f1485;
	fma.rn.f32 	%f1487, %f1169, %f1169, %f1486;
	fma.rn.f32 	%f1488, %f1172, %f1172, %f1487;
	fma.rn.f32 	%f1489, %f1175, %f1175, %f1488;
	fma.rn.f32 	%f1490, %f1178, %f1178, %f1489;
	fma.rn.f32 	%f1491, %f1181, %f1181, %f1490;
	fma.rn.f32 	%f1492, %f1184, %f1184, %f1491;
	fma.rn.f32 	%f1493, %f1187, %f1187, %f1492;
	fma.rn.f32 	%f1494, %f1190, %f1190, %f1493;
	fma.rn.f32 	%f1495, %f1193, %f1193, %f1494;
	fma.rn.f32 	%f1496, %f1196, %f1196, %f1495;
	fma.rn.f32 	%f1497, %f1199, %f1199, %f1496;
	fma.rn.f32 	%f1498, %f1202, %f1202, %f1497;
	fma.rn.f32 	%f1499, %f1205, %f1205, %f1498;
	fma.rn.f32 	%f1500, %f1208, %f1208, %f1499;
	fma.rn.f32 	%f1501, %f1211, %f1211, %f1500;
	fma.rn.f32 	%f1502, %f1214, %f1214, %f1501;
	fma.rn.f32 	%f1503, %f1217, %f1217, %f1502;
	fma.rn.f32 	%f1504, %f1220, %f1220, %f1503;
	fma.rn.f32 	%f1505, %f1223, %f1223, %f1504;
	fma.rn.f32 	%f1506, %f1226, %f1226, %f1505;
	fma.rn.f32 	%f1507, %f1229, %f1229, %f1506;
	fma.rn.f32 	%f1508, %f1232, %f1232, %f1507;
	fma.rn.f32 	%f1509, %f1235, %f1235, %f1508;
	fma.rn.f32 	%f1510, %f1238, %f1238, %f1509;
	fma.rn.f32 	%f1511, %f1241, %f1241, %f1510;
	fma.rn.f32 	%f1512, %f1244, %f1244, %f1511;
	fma.rn.f32 	%f1513, %f1247, %f1247, %f1512;
	fma.rn.f32 	%f1514, %f1250, %f1250, %f1513;
	fma.rn.f32 	%f1515, %f1253, %f1253, %f1514;
	fma.rn.f32 	%f1516, %f1256, %f1256, %f1515;
	fma.rn.f32 	%f1517, %f1259, %f1259, %f1516;
	fma.rn.f32 	%f1518, %f1262, %f1262, %f1517;
	fma.rn.f32 	%f1519, %f1265, %f1265, %f1518;
	fma.rn.f32 	%f1520, %f1268, %f1268, %f1519;
	fma.rn.f32 	%f1521, %f1271, %f1271, %f1520;
	fma.rn.f32 	%f1522, %f1274, %f1274, %f1521;
	fma.rn.f32 	%f1523, %f1277, %f1277, %f1522;
	fma.rn.f32 	%f1524, %f1280, %f1280, %f1523;
	fma.rn.f32 	%f1525, %f1283, %f1283, %f1524;
	fma.rn.f32 	%f1526, %f1286, %f1286, %f1525;
	fma.rn.f32 	%f1527, %f1289, %f1289, %f1526;
	fma.rn.f32 	%f1528, %f1292, %f1292, %f1527;
	fma.rn.f32 	%f1529, %f1295, %f1295, %f1528;
	fma.rn.f32 	%f1530, %f1298, %f1298, %f1529;
	fma.rn.f32 	%f1531, %f1301, %f1301, %f1530;
	fma.rn.f32 	%f1532, %f1304, %f1304, %f1531;
	fma.rn.f32 	%f1533, %f1307, %f1307, %f1532;
	fma.rn.f32 	%f1534, %f1310, %f1310, %f1533;
	fma.rn.f32 	%f1535, %f1313, %f1313, %f1534;
	fma.rn.f32 	%f1536, %f1316, %f1316, %f1535;
	fma.rn.f32 	%f1537, %f1319, %f1319, %f1536;
	fma.rn.f32 	%f1538, %f1322, %f1322, %f1537;
	fma.rn.f32 	%f1539, %f1325, %f1325, %f1538;
	fma.rn.f32 	%f1540, %f1328, %f1328, %f1539;
	fma.rn.f32 	%f1541, %f1331, %f1331, %f1540;
	fma.rn.f32 	%f1542, %f1334, %f1334, %f1541;
	fma.rn.f32 	%f1543, %f1337, %f1337, %f1542;
	fma.rn.f32 	%f1544, %f1340, %f1340, %f1543;
	fma.rn.f32 	%f1545, %f1343, %f1343, %f1544;
	fma.rn.f32 	%f1546, %f1346, %f1346, %f1545;
	fma.rn.f32 	%f1547, %f1349, %f1349, %f1546;
	fma.rn.f32 	%f1548, %f1352, %f1352, %f1547;
	fma.rn.f32 	%f1549, %f1355, %f1355, %f1548;
	fma.rn.f32 	%f1550, %f1358, %f1358, %f1549;
	fma.rn.f32 	%f1551, %f1361, %f1361, %f1550;
	fma.rn.f32 	%f1552, %f1364, %f1364, %f1551;
	fma.rn.f32 	%f1553, %f1367, %f1367, %f1552;
	fma.rn.f32 	%f1554, %f1370, %f1370, %f1553;
	fma.rn.f32 	%f1555, %f1373, %f1373, %f1554;
	fma.rn.f32 	%f1556, %f1376, %f1376, %f1555;
	fma.rn.f32 	%f1557, %f1379, %f1379, %f1556;
	fma.rn.f32 	%f1558, %f1382, %f1382, %f1557;
	fma.rn.f32 	%f1559, %f1385, %f1385, %f1558;
	fma.rn.f32 	%f1560, %f1388, %f1388, %f1559;
	fma.rn.f32 	%f1561, %f1391, %f1391, %f1560;
	fma.rn.f32 	%f1562, %f1394, %f1394, %f1561;
	fma.rn.f32 	%f1563, %f1397, %f1397, %f1562;
	fma.rn.f32 	%f1564, %f1400, %f1400, %f1563;
	fma.rn.f32 	%f1565, %f1403, %f1403, %f1564;
	fma.rn.f32 	%f1824, %f1406, %f1406, %f1565;
	add.f32 	%f1566, %f1816, 0fC1A00000;
	setp.leu.f32 	%p25, %f1824, %f1566;
	mov.b32 	%r119, 160;
	@%p25 bra 	$L__BB0_25;
	add.f32 	%f1824, %f1816, 0f3F800000;
	bra.uni 	$L__BB0_31;
$L__BB0_25:
	ld.param.u32 	%r103, [batched_search_param_6];
	ld.param.u32 	%r87, [batched_search_param_5];
	ld.param.u64 	%rd74, [batched_search_param_1];
	cvta.to.global.u64 	%rd47, %rd74;
	add.s32 	%r70, %r115, %r103;
	mul.wide.s32 	%rd48, %r70, %r87;
	shl.b64 	%rd49, %rd48, 2;
	add.s64 	%rd7, %rd47, %rd49;
	add.s32 	%r27, %r87, -31;
	setp.ge.s32 	%p26, %r119, %r27;
	@%p26 bra 	$L__BB0_26;
	bra.uni 	$L__BB0_34;
$L__BB0_26:
	ld.param.u32 	%r88, [batched_search_param_5];
	add.s32 	%r29, %r88, -15;
	setp.ge.s32 	%p30, %r119, %r29;
	@%p30 bra 	$L__BB0_27;
	bra.uni 	$L__BB0_37;
$L__BB0_27:
	ld.param.u32 	%r89, [batched_search_param_5];
	add.s32 	%r33, %r89, -7;
	setp.ge.s32 	%p33, %r119, %r33;
	@%p33 bra 	$L__BB0_28;
	bra.uni 	$L__BB0_39;
$L__BB0_28:
	ld.param.u32 	%r90, [batched_search_param_5];
	add.s32 	%r37, %r90, -3;
	setp.ge.s32 	%p36, %r119, %r37;
	@%p36 bra 	$L__BB0_29;
	bra.uni 	$L__BB0_41;
$L__BB0_29:
	ld.param.u32 	%r91, [batched_search_param_5];
	setp.ge.s32 	%p39, %r119, %r91;
	@%p39 bra 	$L__BB0_31;
$L__BB0_30:
	ld.param.u32 	%r92, [batched_search_param_5];
	mul.wide.s32 	%rd63, %r119, 4;
	add.s64 	%rd64, %rd1, %rd63;
	ld.global.nc.f32 	%f1807, [%rd64];
	add.s64 	%rd65, %rd7, %rd63;
	ld.global.nc.f32 	%f1808, [%rd65];
	sub.f32 	%f1809, %f1807, %f1808;
	fma.rn.f32 	%f1824, %f1809, %f1809, %f1824;
	setp.leu.f32 	%p40, %f1824, %f1816;
	add.s32 	%r119, %r119, 1;
	setp.lt.s32 	%p41, %r119, %r92;
	and.pred  	%p42, %p40, %p41;
	@%p42 bra 	$L__BB0_30;
$L__BB0_31:
	ld.param.u32 	%r107, [batched_search_param_7];
	ld.param.u32 	%r104, [batched_search_param_6];
	setp.lt.f32 	%p43, %f1824, %f1816;
	selp.f32 	%f1816, %f1824, %f1816, %p43;
	add.s32 	%r71, %r115, %r104;
	selp.b32 	%r114, %r71, %r114, %p43;
	add.s32 	%r115, %r115, 1;
	setp.ne.s32 	%p44, %r115, %r107;
	@%p44 bra 	$L__BB0_22;
$L__BB0_32:
	ld.param.u64 	%rd78, [batched_search_param_3];
	ld.param.u64 	%rd76, [batched_search_param_2];
	cvta.to.global.u64 	%rd66, %rd78;
	mov.u32 	%r72, %ctaid.x;
	mov.u32 	%r73, %ntid.x;
	mov.u32 	%r74, %tid.x;
	mad.lo.s32 	%r75, %r72, %r73, %r74;
	mul.wide.s32 	%rd67, %r75, 4;
	add.s64 	%rd68, %rd66, %rd67;
	st.global.f32 	[%rd68], %f1816;
	cvta.to.global.u64 	%rd69, %rd76;
	add.s64 	%rd70, %rd69, %rd67;
	st.global.u32 	[%rd70], %r114;
$L__BB0_33:
	ret;
$L__BB0_34:
	mul.wide.u32 	%rd50, %r119, 4;
	add.s64 	%rd8, %rd1, %rd50;
	ld.global.nc.f32 	%f1567, [%rd8];
	add.s64 	%rd9, %rd7, %rd50;
	ld.global.nc.f32 	%f1568, [%rd9];
	sub.f32 	%f1569, %f1567, %f1568;
	ld.global.nc.f32 	%f1570, [%rd8+4];
	ld.global.nc.f32 	%f1571, [%rd9+4];
	sub.f32 	%f1572, %f1570, %f1571;
	ld.global.nc.f32 	%f1573, [%rd8+8];
	ld.global.nc.f32 	%f1574, [%rd9+8];
	sub.f32 	%f1575, %f1573, %f1574;
	ld.global.nc.f32 	%f1576, [%rd8+12];
	ld.global.nc.f32 	%f1577, [%rd9+12];
	sub.f32 	%f1578, %f1576, %f1577;
	ld.global.nc.f32 	%f1579, [%rd8+16];
	ld.global.nc.f32 	%f1580, [%rd9+16];
	sub.f32 	%f1581, %f1579, %f1580;
	ld.global.nc.f32 	%f1582, [%rd8+20];
	ld.global.nc.f32 	%f1583, [%rd9+20];
	sub.f32 	%f1584, %f1582, %f1583;
	ld.global.nc.f32 	%f1585, [%rd8+24];
	ld.global.nc.f32 	%f1586, [%rd9+24];
	sub.f32 	%f1587, %f1585, %f1586;
	ld.global.nc.f32 	%f1588, [%rd8+28];
	ld.global.nc.f32 	%f1589, [%rd9+28];
	sub.f32 	%f1590, %f1588, %f1589;
	ld.global.nc.f32 	%f1591, [%rd8+32];
	ld.global.nc.f32 	%f1592, [%rd9+32];
	sub.f32 	%f1593, %f1591, %f1592;
	ld.global.nc.f32 	%f1594, [%rd8+36];
	ld.global.nc.f32 	%f1595, [%rd9+36];
	sub.f32 	%f1596, %f1594, %f1595;
	ld.global.nc.f32 	%f1597, [%rd8+40];
	ld.global.nc.f32 	%f1598, [%rd9+40];
	sub.f32 	%f1599, %f1597, %f1598;
	ld.global.nc.f32 	%f1600, [%rd8+44];
	ld.global.nc.f32 	%f1601, [%rd9+44];
	sub.f32 	%f1602, %f1600, %f1601;
	ld.global.nc.f32 	%f1603, [%rd8+48];
	ld.global.nc.f32 	%f1604, [%rd9+48];
	sub.f32 	%f1605, %f1603, %f1604;
	ld.global.nc.f32 	%f1606, [%rd8+52];
	ld.global.nc.f32 	%f1607, [%rd9+52];
	sub.f32 	%f1608, %f1606, %f1607;
	ld.global.nc.f32 	%f1609, [%rd8+56];
	ld.global.nc.f32 	%f1610, [%rd9+56];
	sub.f32 	%f1611, %f1609, %f1610;
	ld.global.nc.f32 	%f1612, [%rd8+60];
	ld.global.nc.f32 	%f1613, [%rd9+60];
	sub.f32 	%f1614, %f1612, %f1613;
	mul.f32 	%f1615, %f1572, %f1572;
	fma.rn.f32 	%f1616, %f1569, %f1569, %f1615;
	fma.rn.f32 	%f1617, %f1575, %f1575, %f1616;
	fma.rn.f32 	%f1618, %f1578, %f1578, %f1617;
	fma.rn.f32 	%f1619, %f1581, %f1581, %f1618;
	fma.rn.f32 	%f1620, %f1584, %f1584, %f1619;
	fma.rn.f32 	%f1621, %f1587, %f1587, %f1620;
	fma.rn.f32 	%f1622, %f1590, %f1590, %f1621;
	fma.rn.f32 	%f1623, %f1593, %f1593, %f1622;
	fma.rn.f32 	%f1624, %f1596, %f1596, %f1623;
	fma.rn.f32 	%f1625, %f1599, %f1599, %f1624;
	fma.rn.f32 	%f1626, %f1602, %f1602, %f1625;
	fma.rn.f32 	%f1627, %f1605, %f1605, %f1626;
	fma.rn.f32 	%f1628, %f1608, %f1608, %f1627;
	fma.rn.f32 	%f1629, %f1611, %f1611, %f1628;
	fma.rn.f32 	%f1630, %f1614, %f1614, %f1629;
	add.f32 	%f1824, %f1824, %f1630;
	setp.gt.f32 	%p27, %f1824, %f1816;
	@%p27 bra 	$L__BB0_31;
	ld.global.nc.f32 	%f1631, [%rd8+64];
	ld.global.nc.f32 	%f1632, [%rd9+64];
	sub.f32 	%f1633, %f1631, %f1632;
	ld.global.nc.f32 	%f1634, [%rd8+68];
	ld.global.nc.f32 	%f1635, [%rd9+68];
	sub.f32 	%f1636, %f1634, %f1635;
	ld.global.nc.f32 	%f1637, [%rd8+72];
	ld.global.nc.f32 	%f1638, [%rd9+72];
	sub.f32 	%f1639, %f1637, %f1638;
	ld.global.nc.f32 	%f1640, [%rd8+76];
	ld.global.nc.f32 	%f1641, [%rd9+76];
	sub.f32 	%f1642, %f1640, %f1641;
	ld.global.nc.f32 	%f1643, [%rd8+80];
	ld.global.nc.f32 	%f1644, [%rd9+80];
	sub.f32 	%f1645, %f1643, %f1644;
	ld.global.nc.f32 	%f1646, [%rd8+84];
	ld.global.nc.f32 	%f1647, [%rd9+84];
	sub.f32 	%f1648, %f1646, %f1647;
	ld.global.nc.f32 	%f1649, [%rd8+88];
	ld.global.nc.f32 	%f1650, [%rd9+88];
	sub.f32 	%f1651, %f1649, %f1650;
	ld.global.nc.f32 	%f1652, [%rd8+92];
	ld.global.nc.f32 	%f1653, [%rd9+92];
	sub.f32 	%f1654, %f1652, %f1653;
	ld.global.nc.f32 	%f1655, [%rd8+96];
	ld.global.nc.f32 	%f1656, [%rd9+96];
	sub.f32 	%f1657, %f1655, %f1656;
	ld.global.nc.f32 	%f1658, [%rd8+100];
	ld.global.nc.f32 	%f1659, [%rd9+100];
	sub.f32 	%f1660, %f1658, %f1659;
	ld.global.nc.f32 	%f1661, [%rd8+104];
	ld.global.nc.f32 	%f1662, [%rd9+104];
	sub.f32 	%f1663, %f1661, %f1662;
	ld.global.nc.f32 	%f1664, [%rd8+108];
	ld.global.nc.f32 	%f1665, [%rd9+108];
	sub.f32 	%f1666, %f1664, %f1665;
	ld.global.nc.f32 	%f1667, [%rd8+112];
	ld.global.nc.f32 	%f1668, [%rd9+112];
	sub.f32 	%f1669, %f1667, %f1668;
	ld.global.nc.f32 	%f1670, [%rd8+116];
	ld.global.nc.f32 	%f1671, [%rd9+116];
	sub.f32 	%f1672, %f1670, %f1671;
	ld.global.nc.f32 	%f1673, [%rd8+120];
	ld.global.nc.f32 	%f1674, [%rd9+120];
	sub.f32 	%f1675, %f1673, %f1674;
	ld.global.nc.f32 	%f1676, [%rd8+124];
	ld.global.nc.f32 	%f1677, [%rd9+124];
	sub.f32 	%f1678, %f1676, %f1677;
	mul.f32 	%f1679, %f1636, %f1636;
	fma.rn.f32 	%f1680, %f1633, %f1633, %f1679;
	fma.rn.f32 	%f1681, %f1639, %f1639, %f1680;
	fma.rn.f32 	%f1682, %f1642, %f1642, %f1681;
	fma.rn.f32 	%f1683, %f1645, %f1645, %f1682;
	fma.rn.f32 	%f1684, %f1648, %f1648, %f1683;
	fma.rn.f32 	%f1685, %f1651, %f1651, %f1684;
	fma.rn.f32 	%f1686, %f1654, %f1654, %f1685;
	fma.rn.f32 	%f1687, %f1657, %f1657, %f1686;
	fma.rn.f32 	%f1688, %f1660, %f1660, %f1687;
	fma.rn.f32 	%f1689, %f1663, %f1663, %f1688;
	fma.rn.f32 	%f1690, %f1666, %f1666, %f1689;
	fma.rn.f32 	%f1691, %f1669, %f1669, %f1690;
	fma.rn.f32 	%f1692, %f1672, %f1672, %f1691;
	fma.rn.f32 	%f1693, %f1675, %f1675, %f1692;
	fma.rn.f32 	%f1694, %f1678, %f1678, %f1693;
	add.f32 	%f1824, %f1824, %f1694;
	setp.gt.f32 	%p28, %f1824, %f1816;
	@%p28 bra 	$L__BB0_31;
	add.s32 	%r119, %r119, 32;
	setp.lt.s32 	%p29, %r119, %r27;
	@%p29 bra 	$L__BB0_34;
	bra.uni 	$L__BB0_26;
$L__BB0_37:
	mul.wide.u32 	%rd51, %r119, 4;
	add.s64 	%rd52, %rd1, %rd51;
	ld.global.nc.f32 	%f1695, [%rd52];
	add.s64 	%rd53, %rd7, %rd51;
	ld.global.nc.f32 	%f1696, [%rd53];
	sub.f32 	%f1697, %f1695, %f1696;
	ld.global.nc.f32 	%f1698, [%rd52+4];
	ld.global.nc.f32 	%f1699, [%rd53+4];
	sub.f32 	%f1700, %f1698, %f1699;
	ld.global.nc.f32 	%f1701, [%rd52+8];
	ld.global.nc.f32 	%f1702, [%rd53+8];
	sub.f32 	%f1703, %f1701, %f1702;
	ld.global.nc.f32 	%f1704, [%rd52+12];
	ld.global.nc.f32 	%f1705, [%rd53+12];
	sub.f32 	%f1706, %f1704, %f1705;
	ld.global.nc.f32 	%f1707, [%rd52+16];
	ld.global.nc.f32 	%f1708, [%rd53+16];
	sub.f32 	%f1709, %f1707, %f1708;
	ld.global.nc.f32 	%f1710, [%rd52+20];
	ld.global.nc.f32 	%f1711, [%rd53+20];
	sub.f32 	%f1712, %f1710, %f1711;
	ld.global.nc.f32 	%f1713, [%rd52+24];
	ld.global.nc.f32 	%f1714, [%rd53+24];
	sub.f32 	%f1715, %f1713, %f1714;
	ld.global.nc.f32 	%f1716, [%rd52+28];
	ld.global.nc.f32 	%f1717, [%rd53+28];
	sub.f32 	%f1718, %f1716, %f1717;
	ld.global.nc.f32 	%f1719, [%rd52+32];
	ld.global.nc.f32 	%f1720, [%rd53+32];
	sub.f32 	%f1721, %f1719, %f1720;
	ld.global.nc.f32 	%f1722, [%rd52+36];
	ld.global.nc.f32 	%f1723, [%rd53+36];
	sub.f32 	%f1724, %f1722, %f1723;
	ld.global.nc.f32 	%f1725, [%rd52+40];
	ld.global.nc.f32 	%f1726, [%rd53+40];
	sub.f32 	%f1727, %f1725, %f1726;
	ld.global.nc.f32 	%f1728, [%rd52+44];
	ld.global.nc.f32 	%f1729, [%rd53+44];
	sub.f32 	%f1730, %f1728, %f1729;
	ld.global.nc.f32 	%f1731, [%rd52+48];
	ld.global.nc.f32 	%f1732, [%rd53+48];
	sub.f32 	%f1733, %f1731, %f1732;
	ld.global.nc.f32 	%f1734, [%rd52+52];
	ld.global.nc.f32 	%f1735, [%rd53+52];
	sub.f32 	%f1736, %f1734, %f1735;
	ld.global.nc.f32 	%f1737, [%rd52+56];
	ld.global.nc.f32 	%f1738, [%rd53+56];
	sub.f32 	%f1739, %f1737, %f1738;
	ld.global.nc.f32 	%f1740, [%rd52+60];
	ld.global.nc.f32 	%f1741, [%rd53+60];
	sub.f32 	%f1742, %f1740, %f1741;
	mul.f32 	%f1743, %f1700, %f1700;
	fma.rn.f32 	%f1744, %f1697, %f1697, %f1743;
	fma.rn.f32 	%f1745, %f1703, %f1703, %f1744;
	fma.rn.f32 	%f1746, %f1706, %f1706, %f1745;
	fma.rn.f32 	%f1747, %f1709, %f1709, %f1746;
	fma.rn.f32 	%f1748, %f1712, %f1712, %f1747;
	fma.rn.f32 	%f1749, %f1715, %f1715, %f1748;
	fma.rn.f32 	%f1750, %f1718, %f1718, %f1749;
	fma.rn.f32 	%f1751, %f1721, %f1721, %f1750;
	fma.rn.f32 	%f1752, %f1724, %f1724, %f1751;
	fma.rn.f32 	%f1753, %f1727, %f1727, %f1752;
	fma.rn.f32 	%f1754, %f1730, %f1730, %f1753;
	fma.rn.f32 	%f1755, %f1733, %f1733, %f1754;
	fma.rn.f32 	%f1756, %f1736, %f1736, %f1755;
	fma.rn.f32 	%f1757, %f1739, %f1739, %f1756;
	fma.rn.f32 	%f1758, %f1742, %f1742, %f1757;
	add.f32 	%f1824, %f1824, %f1758;
	setp.gt.f32 	%p31, %f1824, %f1816;
	@%p31 bra 	$L__BB0_31;
	add.s32 	%r119, %r119, 16;
	setp.lt.s32 	%p32, %r119, %r29;
	@%p32 bra 	$L__BB0_37;
	bra.uni 	$L__BB0_27;
$L__BB0_39:
	mul.wide.u32 	%rd54, %r119, 4;
	add.s64 	%rd55, %rd1, %rd54;
	ld.global.nc.f32 	%f1759, [%rd55];
	add.s64 	%rd56, %rd7, %rd54;
	ld.global.nc.f32 	%f1760, [%rd56];
	sub.f32 	%f1761, %f1759, %f1760;
	ld.global.nc.f32 	%f1762, [%rd55+4];
	ld.global.nc.f32 	%f1763, [%rd56+4];
	sub.f32 	%f1764, %f1762, %f1763;
	ld.global.nc.f32 	%f1765, [%rd55+8];
	ld.global.nc.f32 	%f1766, [%rd56+8];
	sub.f32 	%f1767, %f1765, %f1766;
	ld.global.nc.f32 	%f1768, [%rd55+12];
	ld.global.nc.f32 	%f1769, [%rd56+12];
	sub.f32 	%f1770, %f1768, %f1769;
	ld.global.nc.f32 	%f1771, [%rd55+16];
	ld.global.nc.f32 	%f1772, [%rd56+16];
	sub.f32 	%f1773, %f1771, %f1772;
	ld.global.nc.f32 	%f1774, [%rd55+20];
	ld.global.nc.f32 	%f1775, [%rd56+20];
	sub.f32 	%f1776, %f1774, %f1775;
	ld.global.nc.f32 	%f1777, [%rd55+24];
	ld.global.nc.f32 	%f1778, [%rd56+24];
	sub.f32 	%f1779, %f1777, %f1778;
	ld.global.nc.f32 	%f1780, [%rd55+28];
	ld.global.nc.f32 	%f1781, [%rd56+28];
	sub.f32 	%f1782, %f1780, %f1781;
	mul.f32 	%f1783, %f1764, %f1764;
	fma.rn.f32 	%f1784, %f1761, %f1761, %f1783;
	fma.rn.f32 	%f1785, %f1767, %f1767, %f1784;
	fma.rn.f32 	%f1786, %f1770, %f1770, %f1785;
	fma.rn.f32 	%f1787, %f1773, %f1773, %f1786;
	fma.rn.f32 	%f1788, %f1776, %f1776, %f1787;
	fma.rn.f32 	%f1789, %f1779, %f1779, %f1788;
	fma.rn.f32 	%f1790, %f1782, %f1782, %f1789;
	add.f32 	%f1824, %f1824, %f1790;
	setp.gt.f32 	%p34, %f1824, %f1816;
	@%p34 bra 	$L__BB0_31;
	add.s32 	%r119, %r119, 8;
	setp.lt.s32 	%p35, %r119, %r33;
	@%p35 bra 	$L__BB0_39;
	bra.uni 	$L__BB0_28;
$L__BB0_41:
	mul.wide.u32 	%rd57, %r119, 4;
	add.s64 	%rd58, %rd1, %rd57;
	ld.global.nc.f32 	%f1791, [%rd58];
	add.s64 	%rd59, %rd7, %rd57;
	ld.global.nc.f32 	%f1792, [%rd59];
	sub.f32 	%f1793, %f1791, %f1792;
	mul.wide.s32 	%rd60, %r119, 4;
	add.s64 	%rd61, %rd1, %rd60;
	ld.global.nc.f32 	%f1794, [%rd61+4];
	add.s64 	%rd62, %rd7, %rd60;
	ld.global.nc.f32 	%f1795, [%rd62+4];
	sub.f32 	%f1796, %f1794, %f1795;
	ld.global.nc.f32 	%f1797, [%rd61+8];
	ld.global.nc.f32 	%f1798, [%rd62+8];
	sub.f32 	%f1799, %f1797, %f1798;
	ld.global.nc.f32 	%f1800, [%rd61+12];
	ld.global.nc.f32 	%f1801, [%rd62+12];
	sub.f32 	%f1802, %f1800, %f1801;
	mul.f32 	%f1803, %f1796, %f1796;
	fma.rn.f32 	%f1804, %f1793, %f1793, %f1803;
	fma.rn.f32 	%f1805, %f1799, %f1799, %f1804;
	fma.rn.f32 	%f1806, %f1802, %f1802, %f1805;
	add.f32 	%f1824, %f1824, %f1806;
	setp.gt.f32 	%p37, %f1824, %f1816;
	@%p37 bra 	$L__BB0_31;
	add.s32 	%r119, %r119, 4;
	setp.lt.s32 	%p38, %r119, %r37;
	@%p38 bra 	$L__BB0_41;
	bra.uni 	$L__BB0_29;

}


// ===== COMPILED SASS (sm_100) =====

	.target	sm_100

	.elftype	@"ET_EXEC"


//--------------------- .note.nv.tkinfo           --------------------------
	.section	.note.nv.tkinfo,"",@"SHT_NOTE"
	.sectionflags	@"SHF_NOTE_NV_TKINFO"
	.tkinfo
        /*0018*/ 	.word	0x00000002
        /*0030*/ 	.string	""
        /*0030*/ 	.string	"ptxas"
        /*0030*/ 	.string	"Cuda compilation tools, release 13.0, V13.0.88"
        /*0030*/ 	.string	"Build cuda_13.0.r13.0/compiler.36424714_0"
        /*0030*/ 	.string	"-arch sm_100 -m 64 "



//--------------------- .note.nv.cuinfo           --------------------------
	.section	.note.nv.cuinfo,"",@"SHT_NOTE"
	.sectionflags	@"SHF_NOTE_NV_CUINFO"
        /*0018*/ 	.short	0x0002
        /*001a*/ 	.short	0x0064
        /*001c*/ 	.short	0x0082
	.zero		2


//--------------------- .nv.info                  --------------------------
	.section	.nv.info,"",@"SHT_CUDA_INFO"
	.align	4


	//----- nvinfo : EIATTR_REGCOUNT
	.align		4
        /*0000*/ 	.byte	0x04, 0x2f
        /*0002*/ 	.short	(.L_1 - .L_0)
	.align		4
.L_0:
        /*0004*/ 	.word	index@(batched_search)
        /*0008*/ 	.word	0x00000028


	//----- nvinfo : EIATTR_FRAME_SIZE
	.align		4
.L_1:
        /*000c*/ 	.byte	0x04, 0x11
        /*000e*/ 	.short	(.L_3 - .L_2)
	.align		4
.L_2:
        /*0010*/ 	.word	index@(batched_search)
        /*0014*/ 	.word	0x00000000


	//----- nvinfo : EIATTR_MIN_STACK_SIZE
	.align		4
.L_3:
        /*0018*/ 	.byte	0x04, 0x12
        /*001a*/ 	.short	(.L_5 - .L_4)
	.align		4
.L_4:
        /*001c*/ 	.word	index@(batched_search)
        /*0020*/ 	.word	0x00000000
.L_5:


//--------------------- .nv.compat                --------------------------
	.section	.nv.compat,"",@"SHT_CUDA_COMPAT_INFO"
	.align	4
        /*0000*/ 	.byte	0x02, 0x09, 0x00, 0x00, 0x02, 0x02, 0x01, 0x00, 0x02, 0x05, 0x05, 0x00, 0x03, 0x07, 0x01, 0x01
        /*0010*/ 	.byte	0x02, 0x03, 0x00, 0x00, 0x02, 0x06, 0x01, 0x00, 0x04, 0x0b, 0x08, 0x00, 0x01, 0x00, 0x00, 0x00
        /*0020*/ 	.byte	0x00, 0x00, 0x00, 0x00


//--------------------- .nv.info.batched_search   --------------------------
	.section	.nv.info.batched_search,"",@"SHT_CUDA_INFO"
	.sectionflags	@""
	.align	4


	//----- nvinfo : EIATTR_CUDA_API_VERSION
	.align		4
        /*0000*/ 	.byte	0x04, 0x37
        /*0002*/ 	.short	(.L_7 - .L_6)
.L_6:
        /*0004*/ 	.word	0x00000082


	//----- nvinfo : EIATTR_KPARAM_INFO
	.align		4
.L_7:
        /*0008*/ 	.byte	0x04, 0x17
        /*000a*/ 	.short	(.L_9 - .L_8)
.L_8:
        /*000c*/ 	.word	0x00000000
        /*0010*/ 	.short	0x0008
        /*0012*/ 	.short	0x0030
        /*0014*/ 	.byte	0x00, 0xf0, 0x11, 0x00


	//----- nvinfo : EIATTR_KPARAM_INFO
	.align		4
.L_9:
        /*0018*/ 	.byte	0x04, 0x17
        /*001a*/ 	.short	(.L_11 - .L_10)
.L_10:
        /*001c*/ 	.word	0x00000000
        /*0020*/ 	.short	0x0007
        /*0022*/ 	.short	0x002c
        /*0024*/ 	.byte	0x00, 0xf0, 0x11, 0x00


	//----- nvinfo : EIATTR_KPARAM_INFO
	.align		4
.L_11:
        /*0028*/ 	.byte	0x04, 0x17
        /*002a*/ 	.short	(.L_13 - .L_12)
.L_12:
        /*002c*/ 	.word	0x00000000
        /*0030*/ 	.short	0x0006
        /*0032*/ 	.short	0x0028
        /*0034*/ 	.byte	0x00, 0xf0, 0x11, 0x00


	//----- nvinfo : EIATTR_KPARAM_INFO
	.align		4
.L_13:
        /*0038*/ 	.byte	0x04, 0x17
        /*003a*/ 	.short	(.L_15 - .L_14)
.L_14:
        /*003c*/ 	.word	0x00000000
        /*0040*/ 	.short	0x0005
        /*0042*/ 	.short	0x0024
        /*0044*/ 	.byte	0x00, 0xf0, 0x11, 0x00


	//----- nvinfo : EIATTR_KPARAM_INFO
	.align		4
.L_15:
        /*0048*/ 	.byte	0x04, 0x17
        /*004a*/ 	.short	(.L_17 - .L_16)
.L_16:
        /*004c*/ 	.word	0x00000000
        /*0050*/ 	.short	0x0004
        /*0052*/ 	.short	0x0020
        /*0054*/ 	.byte	0x00, 0xf0, 0x11, 0x00


	//----- nvinfo : EIATTR_KPARAM_INFO
	.align		4
.L_17:
        /*0058*/ 	.byte	0x04, 0x17
        /*005a*/ 	.short	(.L_19 - .L_18)
.L_18:
        /*005c*/ 	.word	0x00000000
        /*0060*/ 	.short	0x0003
        /*0062*/ 	.short	0x0018
        /*0064*/ 	.byte	0x00, 0xf5, 0x21, 0x00


	//----- nvinfo : EIATTR_KPARAM_INFO
	.align		4
.L_19:
        /*0068*/ 	.byte	0x04, 0x17
        /*006a*/ 	.short	(.L_21 - .L_20)
.L_20:
        /*006c*/ 	.word	0x00000000
        /*0070*/ 	.short	0x0002
        /*0072*/ 	.short	0x0010
        /*0074*/ 	.byte	0x00, 0xf5, 0x21, 0x00


	//----- nvinfo : EIATTR_KPARAM_INFO
	.align		4
.L_21:
        /*0078*/ 	.byte	0x04, 0x17
        /*007a*/ 	.short	(.L_23 - .L_22)
.L_22:
        /*007c*/ 	.word	0x00000000
        /*0080*/ 	.short	0x0001
        /*0082*/ 	.short	0x0008
        /*0084*/ 	.byte	0x00, 0xf5, 0x21, 0x00


	//----- nvinfo : EIATTR_KPARAM_INFO
	.align		4
.L_23:
        /*0088*/ 	.byte	0x04, 0x17
        /*008a*/ 	.short	(.L_25 - .L_24)
.L_24:
        /*008c*/ 	.word	0x00000000
        /*0090*/ 	.short	0x0000
        /*0092*/ 	.short	0x0000
        /*0094*/ 	.byte	0x00, 0xf5, 0x21, 0x00


	//----- nvinfo : EIATTR_SPARSE_MMA_MASK
	.align		4
.L_25:
        /*0098*/ 	.byte	0x03, 0x50
        /*009a*/ 	.short	0x0000


	//----- nvinfo : EIATTR_MAXREG_COUNT
	.align		4
        /*009c*/ 	.byte	0x03, 0x1b
        /*009e*/ 	.short	0x00ff


	//----- nvinfo : EIATTR_MERCURY_ISA_VERSION
	.align		4
        /*00a0*/ 	.byte	0x03, 0x5f
        /*00a2*/ 	.short	0x0101


	//----- nvinfo : EIATTR_VRC_CTA_INIT_COUNT
	.align		4
        /*00a4*/ 	.byte	0x02, 0x4a
	.zero		1
	.zero		1


	//----- nvinfo : EIATTR_EXIT_INSTR_OFFSETS
	.align		4
        /*00a8*/ 	.byte	0x04, 0x1c
        /*00aa*/ 	.short	(.L_27 - .L_26)


	//   ....[0]....
.L_26:
        /*00ac*/ 	.word	0x00000070


	//   ....[1]....
        /*00b0*/ 	.word	0x00000170


	//   ....[2]....
        /*00b4*/ 	.word	0x00007d50


	//----- nvinfo : EIATTR_MAX_THREADS
	.align		4
.L_27:
        /*00b8*/ 	.byte	0x04, 0x05
        /*00ba*/ 	.short	(.L_29 - .L_28)
.L_28:
        /*00bc*/ 	.word	0x00000080
        /*00c0*/ 	.word	0x00000001
        /*00c4*/ 	.word	0x00000001


	//----- nvinfo : EIATTR_CRS_STACK_SIZE
	.align		4
.L_29:
        /*00c8*/ 	.byte	0x04, 0x1e
        /*00ca*/ 	.short	(.L_31 - .L_30)
.L_30:
        /*00cc*/ 	.word	0x00000000


	//----- nvinfo : EIATTR_CBANK_PARAM_SIZE
	.align		4
.L_31:
        /*00d0*/ 	.byte	0x03, 0x19
        /*00d2*/ 	.short	0x0034


	//----- nvinfo : EIATTR_PARAM_CBANK
	.align		4
        /*00d4*/ 	.byte	0x04, 0x0a
        /*00d6*/ 	.short	(.L_33 - .L_32)
	.align		4
.L_32:
        /*00d8*/ 	.word	index@(.nv.constant0.batched_search)
        /*00dc*/ 	.short	0x0380
        /*00de*/ 	.short	0x0034


	//----- nvinfo : EIATTR_SW_WAR
	.align		4
.L_33:
        /*00e0*/ 	.byte	0x04, 0x36
        /*00e2*/ 	.short	(.L_35 - .L_34)
.L_34:
        /*00e4*/ 	.word	0x00000008
.L_35:


//--------------------- .nv.callgraph             --------------------------
	.section	.nv.callgraph,"",@"SHT_CUDA_CALLGRAPH"
	.align	4
	.sectionentsize	8
	.align		4
        /*0000*/ 	.word	0x00000000
	.align		4
        /*0004*/ 	.word	0xffffffff
	.align		4
        /*0008*/ 	.word	0x00000000
	.align		4
        /*000c*/ 	.word	0xfffffffe
	.align		4
        /*0010*/ 	.word	0x00000000
	.align		4
        /*0014*/ 	.word	0xfffffffd
	.align		4
        /*0018*/ 	.word	0x00000000
	.align		4
        /*001c*/ 	.word	0xfffffffc


//--------------------- .text.batched_search      --------------------------
	.section	.text.batched_search,"ax",@progbits
	.align	128
        .global         batched_search
        .type           batched_search,@function
        .size           batched_search,(.L_x_30 - batched_search)
        .other          batched_search,@"STO_CUDA_ENTRY STV_DEFAULT"
batched_search:
.text.batched_search:
[----:B------:R-:W-:Y:S01]  /*0000*/  LDC R1, c[0x0][0x37c] ;  /* 0x0000df00ff017b82 */ /* 0x000fe20000000800 */
[----:B------:R-:W0:Y:S07]  /*0010*/  S2R R0, SR_TID.X ;  /* 0x0000000000007919 */ /* 0x000e2e0000002100 */
[----:B------:R-:W0:Y:S01]  /*0020*/  S2UR UR4, SR_CTAID.X ;  /* 0x00000000000479c3 */ /* 0x000e220000002500 */
[----:B------:R-:W1:Y:S07]  /*0030*/  LDCU UR5, c[0x0][0x3a0] ;  /* 0x00007400ff0577ac */ /* 0x000e6e0008000800 */
[----:B------:R-:W0:Y:S02]  /*0040*/  LDC R11, c[0x0][0x360] ;  /* 0x0000d800ff0b7b82 */ /* 0x000e240000000800 */
[----:B0-----:R-:W-:-:S05]  /*0050*/  IMAD R11, R11, UR4, R0 ;  /* 0x000000040b0b7c24 */ /* 0x001fca000f8e0200 */
[----:B-1----:R-:W-:-:S13]  /*0060*/  ISETP.GE.AND P0, PT, R11, UR5, PT ;  /* 0x000000050b007c0c */ /* 0x002fda000bf06270 */
[----:B------:R-:W-:Y:S05]  /*0070*/  @P0 EXIT ;  /* 0x000000000000094d */ /* 0x000fea0003800000 */
[----:B------:R-:W0:Y:S01]  /*0080*/  LDC R7, c[0x0][0x3a4] ;  /* 0x0000e900ff077b82 */ /* 0x000e220000000800 */
[----:B------:R-:W1:Y:S01]  /*0090*/  LDCU UR8, c[0x0][0x3b0] ;  /* 0x00007600ff0877ac */ /* 0x000e620008000800 */
[----:B------:R-:W2:Y:S06]  /*00a0*/  LDCU.64 UR6, c[0x0][0x380] ;  /* 0x00007000ff0677ac */ /* 0x000eac0008000a00 */
[----:B------:R-:W3:Y:S01]  /*00b0*/  LDC.64 R4, c[0x0][0x398] ;  /* 0x0000e600ff047b82 */ /* 0x000ee20000000a00 */
[----:B------:R-:W4:Y:S07]  /*00c0*/  LDCU.64 UR4, c[0x0][0x358] ;  /* 0x00006b00ff0477ac */ /* 0x000f2e0008000a00 */
[----:B------:R-:W5:Y:S01]  /*00d0*/  LDC.64 R8, c[0x0][0x390] ;  /* 0x0000e400ff087b82 */ /* 0x000f620000000a00 */
[----:B-1----:R-:W-:Y:S01]  /*00e0*/  UISETP.NE.AND UP0, UPT, UR8, URZ, UPT ;  /* 0x000000ff0800728c */ /* 0x002fe2000bf05270 */
[----:B0-----:R-:W-:-:S03]  /*00f0*/  IMAD.WIDE R12, R11, R7, RZ ;  /* 0x000000070b0c7225 */ /* 0x001fc600078e02ff */
[----:B--2---:R-:W-:Y:S01]  /*0100*/  LEA R2, P0, R12, UR6, 0x2 ;  /* 0x000000060c027c11 */ /* 0x004fe2000f8010ff */
[----:B---3--:R-:W-:-:S03]  /*0110*/  IMAD.WIDE R4, R11, 0x4, R4 ;  /* 0x000000040b047825 */ /* 0x008fc600078e0204 */
[----:B------:R-:W-:Y:S01]  /*0120*/  LEA.HI.X R3, R12, UR7, R13, 0x2, P0 ;  /* 0x000000070c037c11 */ /* 0x000fe200080f140d */
[----:B-----5:R-:W-:Y:S01]  /*0130*/  IMAD.WIDE R8, R11, 0x4, R8 ;  /* 0x000000040b087825 */ /* 0x020fe200078e0208 */
[----:B----4-:R-:W-:Y:S07]  /*0140*/  BRA.U !UP0, `(.L_x_0) ;  /* 0x0000003d08707547 */ /* 0x010fee000b800000 */
[----:B------:R-:W0:Y:S02]  /*0150*/  LDC R0, c[0x0][0x3ac] ;  /* 0x0000eb00ff007b82 */ /* 0x000e240000000800 */
[----:B0-----:R-:W-:-:S13]  /*0160*/  ISETP.GE.AND P0, PT, R0, 0x1, PT ;  /* 0x000000010000780c */ /* 0x001fda0003f06270 */
[----:B------:R-:W-:Y:S05]  /*0170*/  @!P0 EXIT ;  /* 0x000000000000894d */ /* 0x000fea0003800000 */
[----:B------:R-:W-:Y:S01]  /*0180*/  ISETP.GE.AND P0, PT, R7, 0xa0, PT ;  /* 0x000000a00700780c */ /* 0x000fe20003f06270 */
[----:B------:R-:W-:Y:S01]  /*0190*/  BSSY.RECONVERGENT B0, `(.L_x_1) ;  /* 0x00003d6000007945 */ /* 0x000fe20003800200 */
[----:B------:R-:W-:Y:S01]  /*01a0*/  HFMA2 R13, -RZ, RZ, 0, 0 ;  /* 0x00000000ff0d7431 */ /* 0x000fe200000001ff */
[----:B------:R-:W-:-:S10]  /*01b0*/  MOV R6, RZ ;  /* 0x000000ff00067202 */ /* 0x000fd40000000f00 */
[----:B------:R-:W-:Y:S05]  /*01c0*/  @!P0 BRA `(.L_x_2) ;  /* 0x0000002800348947 */ /* 0x000fea0003800000 */
[----:B------:R-:W0:Y:S01]  /*01d0*/  LDC.64 R4, c[0x0][0x388] ;  /* 0x0000e200ff047b82 */ /* 0x000e220000000a00 */
[----:B------:R-:W1:Y:S01]  /*01e0*/  LDCU UR6, c[0x0][0x3a8] ;  /* 0x00007500ff0677ac */ /* 0x000e620008000800 */
[----:B------:R-:W2:Y:S04]  /*01f0*/  LDG.E.CONSTANT R12, desc[UR4][R2.64+0x4] ;  /* 0x00000404020c7981 */ /* 0x000ea8000c1e9900 */
[----:B------:R-:W3:Y:S04]  /*0200*/  LDG.E.CONSTANT R10, desc[UR4][R2.64] ;  /* 0x00000004020a7981 */ /* 0x000ee8000c1e9900 */
[----:B------:R-:W4:Y:S04]  /*0210*/  LDG.E.CONSTANT R14, desc[UR4][R2.64+0x8] ;  /* 0x00000804020e7981 */ /* 0x000f28000c1e9900 */
[----:B------:R-:W5:Y:S04]  /*0220*/  LDG.E.CONSTANT R13, desc[UR4][R2.64+0xc] ;  /* 0x00000c04020d7981 */ /* 0x000f68000c1e9900 */
[----:B------:R-:W5:Y:S01]  /*0230*/  LDG.E.CONSTANT R6, desc[UR4][R2.64+0x10] ;  /* 0x0000100402067981 */ /* 0x000f62000c1e9900 */
[----:B-1----:R-:W-:-:S03]  /*0240*/  IMAD.WIDE R8, R7, UR6, RZ ;  /* 0x0000000607087c25 */ /* 0x002fc6000f8e02ff */
[----:B------:R-:W5:Y:S01]  /*0250*/  LDG.E.CONSTANT R0, desc[UR4][R2.64+0x14] ;  /* 0x0000140402007981 */ /* 0x000f62000c1e9900 */
[----:B0-----:R-:W-:-:S03]  /*0260*/  LEA R4, P0, R8, R4, 0x2 ;  /* 0x0000000408047211 */ /* 0x001fc600078010ff */
[----:B------:R-:W5:Y:S01]  /*0270*/  LDG.E.CONSTANT R28, desc[UR4][R2.64+0x18] ;  /* 0x00001804021c7981 */ /* 0x000f62000c1e9900 */
[----:B------:R-:W-:-:S03]  /*0280*/  LEA.HI.X R5, R8, R5, R9, 0x2, P0 ;  /* 0x0000000508057211 */ /* 0x000fc600000f1409 */
[----:B------:R-:W5:Y:S04]  /*0290*/  LDG.E.CONSTANT R30, desc[UR4][R2.64+0x1c] ;  /* 0x00001c04021e7981 */ /* 0x000f68000c1e9900 */
[----:B------:R-:W2:Y:S04]  /*02a0*/  LDG.E.CONSTANT R17, desc[UR4][R4.64+0x4] ;  /* 0x0000040404117981 */ /* 0x000ea8000c1e9900 */
[----:B------:R-:W3:Y:S04]  /*02b0*/  LDG.E.CONSTANT R15, desc[UR4][R4.64] ;  /* 0x00000004040f7981 */ /* 0x000ee8000c1e9900 */
[----:B------:R-:W4:Y:S04]  /*02c0*/  LDG.E.CONSTANT R19, desc[UR4][R4.64+0x8] ;  /* 0x0000080404137981 */ /* 0x000f28000c1e9900 */
[----:B------:R-:W5:Y:S04]  /*02d0*/  LDG.E.CONSTANT R8, desc[UR4][R4.64+0xc] ;  /* 0x00000c0404087981 */ /* 0x000f68000c1e9900 */
        /* <DEDUP_REMOVED lines=16> */
[----:B------:R-:W5:Y:S01]  /*03e0*/  LDG.E.CONSTANT R32, desc[UR4][R4.64+0x278] ;  /* 0x0002780404207981 */ /* 0x000f62000c1e9900 */
[----:B--2---:R-:W-:-:S03]  /*03f0*/  FADD R12, R12, -R17 ;  /* 0x800000110c0c7221 */ /* 0x004fc60000000000 */
[----:B------:R-:W2:Y:S01]  /*0400*/  LDG.E.CONSTANT R17, desc[UR4][R4.64+0x3c] ;  /* 0x00003c0404117981 */ /* 0x000ea2000c1e9900 */
[----:B---3--:R-:W-:Y:S01]  /*0410*/  FADD R10, R10, -R15 ;  /* 0x8000000f0a0a7221 */ /* 0x008fe20000000000 */
[----:B------:R-:W-:Y:S02]  /*0420*/  FMUL R15, R12, R12 ;  /* 0x0000000c0c0f7220 */ /* 0x000fe40000400000 */
[----:B------:R-:W2:Y:S02]  /*0430*/  LDG.E.CONSTANT R12, desc[UR4][R2.64+0x3c] ;  /* 0x00003c04020c7981 */ /* 0x000ea4000c1e9900 */
[----:B------:R-:W-:Y:S01]  /*0440*/  FFMA R15, R10, R10, R15 ;  /* 0x0000000a0a0f7223 */ /* 0x000fe2000000000f */
[----:B----4-:R-:W-:Y:S02]  /*0450*/  FADD R10, R14, -R19 ;  /* 0x800000130e0a7221 */ /* 0x010fe40000000000 */
[----:B------:R-:W3:Y:S01]  /*0460*/  LDG.E.CONSTANT R14, desc[UR4][R2.64+0x38] ;  /* 0x00003804020e7981 */ /* 0x000ee2000c1e9900 */
[----:B-----5:R-:W-:-:S03]  /*0470*/  FADD R8, R13, -R8 ;  /* 0x800000080d087221 */ /* 0x020fc60000000000 */
[----:B------:R-:W3:Y:S01]  /*0480*/  LDG.E.CONSTANT R19, desc[UR4][R4.64+0x38] ;  /* 0x0000380404137981 */ /* 0x000ee2000c1e9900 */
[----:B------:R-:W-:-:S03]  /*0490*/  FFMA R15, R10, R10, R15 ;  /* 0x0000000a0a0f7223 */ /* 0x000fc6000000000f */
[----:B------:R-:W4:Y:S01]  /*04a0*/  LDG.E.CONSTANT R13, desc[UR4][R4.64+0x44] ;  /* 0x00004404040d7981 */ /* 0x000f22000c1e9900 */
[----:B------:R-:W-:Y:S01]  /*04b0*/  FFMA R15, R8, R8, R15 ;  /* 0x00000008080f7223 */ /* 0x000fe2000000000f */
[----:B------:R-:W-:Y:S02]  /*04c0*/  FADD R8, R6, -R11 ;  /* 0x8000000b06087221 */ /* 0x000fe40000000000 */
[----:B------:R-:W5:Y:S04]  /*04d0*/  LDG.E.CONSTANT R6, desc[UR4][R2.64+0x40] ;  /* 0x0000400402067981 */ /* 0x000f68000c1e9900 */
[----:B------:R-:W5:Y:S01]  /*04e0*/  LDG.E.CONSTANT R11, desc[UR4][R4.64+0x40] ;  /* 0x00004004040b7981 */ /* 0x000f62000c1e9900 */
[----:B------:R-:W-:-:S03]  /*04f0*/  FFMA R37, R8, R8, R15 ;  /* 0x0000000808257223 */ /* 0x000fc6000000000f */
[----:B------:R-:W4:Y:S04]  /*0500*/  LDG.E.CONSTANT R8, desc[UR4][R2.64+0x44] ;  /* 0x0000440402087981 */ /* 0x000f28000c1e9900 */
[----:B------:R-:W4:Y:S04]  /*0510*/  LDG.E.CONSTANT R10, desc[UR4][R2.64+0x48] ;  /* 0x00004804020a7981 */ /* 0x000f28000c1e9900 */
[----:B------:R-:W4:Y:S01]  /*0520*/  LDG.E.CONSTANT R15, desc[UR4][R4.64+0x48] ;  /* 0x00004804040f7981 */ /* 0x000f22000c1e9900 */
[----:B------:R-:W-:Y:S01]  /*0530*/  FADD R0, R0, -R9 ;  /* 0x8000000900007221 */ /* 0x000fe20000000000 */
[----:B------:R-:W-:Y:S01]  /*0540*/  FADD R28, R28, -R33 ;  /* 0x800000211c1c7221 */ /* 0x000fe20000000000 */
[----:B------:R-:W-:Y:S01]  /*0550*/  FADD R30, R30, -R35 ;  /* 0x800000231e1e7221 */ /* 0x000fe20000000000 */
[----:B------:R-:W4:Y:S01]  /*0560*/  LDG.E.CONSTANT R9, desc[UR4][R4.64+0x4c] ;  /* 0x00004c0404097981 */ /* 0x000f22000c1e9900 */
[----:B------:R-:W-:-:S03]  /*0570*/  FFMA R37, R0, R0, R37 ;  /* 0x0000000000257223 */ /* 0x000fc60000000025 */
[----:B------:R-:W4:Y:S01]  /*0580*/  LDG.E.CONSTANT R0, desc[UR4][R2.64+0x4c] ;  /* 0x00004c0402007981 */ /* 0x000f22000c1e9900 */
[----:B------:R-:W-:Y:S01]  /*0590*/  FFMA R37, R28, R28, R37 ;  /* 0x0000001c1c257223 */ /* 0x000fe20000000025 */
[----:B------:R-:W-:Y:S02]  /*05a0*/  FADD R26, R26, -R31 ;  /* 0x8000001f1a1a7221 */ /* 0x000fe40000000000 */
[----:B------:R-:W4:Y:S01]  /*05b0*/  LDG.E.CONSTANT R28, desc[UR4][R2.64+0x50] ;  /* 0x00005004021c7981 */ /* 0x000f22000c1e9900 */
[----:B------:R-:W-:-:S03]  /*05c0*/  FFMA R37, R30, R30, R37 ;  /* 0x0000001e1e257223 */ /* 0x000fc60000000025 */
[----:B------:R-:W4:Y:S01]  /*05d0*/  LDG.E.CONSTANT R33, desc[UR4][R4.64+0x50] ;  /* 0x0000500404217981 */ /* 0x000f22000c1e9900 */
[----:B------:R-:W-:Y:S01]  /*05e0*/  FFMA R37, R26, R26, R37 ;  /* 0x0000001a1a257223 */ /* 0x000fe20000000025 */
[----:B------:R-:W-:Y:S02]  /*05f0*/  FADD R24, R24, -R29 ;  /* 0x8000001d18187221 */ /* 0x000fe40000000000 */
[----:B------:R-:W4:Y:S01]  /*0600*/  LDG.E.CONSTANT R30, desc[UR4][R2.64+0x54] ;  /* 0x00005404021e7981 */ /* 0x000f22000c1e9900 */
[----:B------:R-:W-:-:S03]  /*0610*/  FADD R22, R22, -R27 ;  /* 0x8000001b16167221 */ /* 0x000fc60000000000 */
[----:B------:R-:W4:Y:S01]  /*0620*/  LDG.E.CONSTANT R35, desc[UR4][R4.64+0x54] ;  /* 0x0000540404237981 */ /* 0x000f22000c1e9900 */
[----:B------:R-:W-:-:S03]  /*0630*/  FFMA R37, R24, R24, R37 ;  /* 0x0000001818257223 */ /* 0x000fc60000000025 */
[----:B------:R-:W4:Y:S01]  /*0640*/  LDG.E.CONSTANT R26, desc[UR4][R2.64+0x58] ;  /* 0x00005804021a7981 */ /* 0x000f22000c1e9900 */
[----:B------:R-:W-:-:S03]  /*0650*/  FFMA R37, R22, R22, R37 ;  /* 0x0000001616257223 */ /* 0x000fc60000000025 */
[----:B------:R-:W4:Y:S01]  /*0660*/  LDG.E.CONSTANT R31, desc[UR4][R4.64+0x58] ;  /* 0x00005804041f7981 */ /* 0x000f22000c1e9900 */
[----:B------:R-:W-:-:S03]  /*0670*/  FADD R20, R20, -R25 ;  /* 0x8000001914147221 */ /* 0x000fc60000000000 */
        /* <DEDUP_REMOVED lines=10> */
[----:B------:R-:W4:Y:S04]  /*0720*/  LDG.E.CONSTANT R25, desc[UR4][R4.64+0x64] ;  /* 0x0000640404197981 */ /* 0x000f28000c1e9900 */
[----:B------:R-:W4:Y:S04]  /*0730*/  LDG.E.CONSTANT R18, desc[UR4][R2.64+0x68] ;  /* 0x0000680402127981 */ /* 0x000f28000c1e9900 */
[----:B------:R-:W4:Y:S04]  /*0740*/  LDG.E.CONSTANT R23, desc[UR4][R4.64+0x68] ;  /* 0x0000680404177981 */ /* 0x000f28000c1e9900 */
[----:B------:R-:W4:Y:S04]  /*0750*/  LDG.E.CONSTANT R16, desc[UR4][R2.64+0x6c] ;  /* 0x00006c0402107981 */ /* 0x000f28000c1e9900 */
[----:B------:R-:W4:Y:S01]  /*0760*/  LDG.E.CONSTANT R21, desc[UR4][R4.64+0x6c] ;  /* 0x00006c0404157981 */ /* 0x000f22000c1e9900 */
[----:B--2---:R-:W-:-:S03]  /*0770*/  FADD R12, R12, -R17 ;  /* 0x800000110c0c7221 */ /* 0x004fc60000000000 */
[----:B------:R-:W2:Y:S01]  /*0780*/  LDG.E.CONSTANT R17, desc[UR4][R4.64+0x7c] ;  /* 0x00007c0404117981 */ /* 0x000ea2000c1e9900 */
[----:B---3--:R-:W-:-:S03]  /*0790*/  FADD R14, R14, -R19 ;  /* 0x800000130e0e7221 */ /* 0x008fc60000000000 */
[----:B------:R-:W3:Y:S01]  /*07a0*/  LDG.E.CONSTANT R19, desc[UR4][R4.64+0x80] ;  /* 0x0000800404137981 */ /* 0x000ee2000c1e9900 */
[----:B------:R-:W-:-:S03]  /*07b0*/  FFMA R37, R14, R14, R37 ;  /* 0x0000000e0e257223 */ /* 0x000fc60000000025 */
[----:B------:R-:W3:Y:S01]  /*07c0*/  LDG.E.CONSTANT R14, desc[UR4][R2.64+0x80] ;  /* 0x00008004020e7981 */ /* 0x000ee2000c1e9900 */
[----:B------:R-:W-:Y:S01]  /*07d0*/  FFMA R37, R12, R12, R37 ;  /* 0x0000000c0c257223 */ /* 0x000fe20000000025 */
[----:B-----5:R-:W-:Y:S02]  /*07e0*/  FADD R12, R6, -R11 ;  /* 0x8000000b060c7221 */ /* 0x020fe40000000000 */
[----:B------:R-:W5:Y:S04]  /*07f0*/  LDG.E.CONSTANT R6, desc[UR4][R2.64+0x70] ;  /* 0x0000700402067981 */ /* 0x000f68000c1e9900 */
[----:B------:R-:W5:Y:S01]  /*0800*/  LDG.E.CONSTANT R11, desc[UR4][R4.64+0x70] ;  /* 0x00007004040b7981 */ /* 0x000f62000c1e9900 */
[----:B------:R-:W-:Y:S01]  /*0810*/  FFMA R37, R12, R12, R37 ;  /* 0x0000000c0c257223 */ /* 0x000fe20000000025 */
[----:B----4-:R-:W-:-:S02]  /*0820*/  FADD R12, R8, -R13 ;  /* 0x8000000d080c7221 */ /* 0x010fc40000000000 */
[----:B------:R-:W4:Y:S04]  /*0830*/  LDG.E.CONSTANT R8, desc[UR4][R2.64+0x74] ;  /* 0x0000740402087981 */ /* 0x000f28000c1e9900 */
[----:B------:R-:W4:Y:S01]  /*0840*/  LDG.E.CONSTANT R13, desc[UR4][R4.64+0x74] ;  /* 0x00007404040d7981 */ /* 0x000f22000c1e9900 */
[----:B------:R-:W-:Y:S01]  /*0850*/  FFMA R37, R12, R12, R37 ;  /* 0x0000000c0c257223 */ /* 0x000fe20000000025 */
[----:B------:R-:W-:Y:S02]  /*0860*/  FADD R12, R10, -R15 ;  /* 0x8000000f0a0c7221 */ /* 0x000fe40000000000 */
[----:B------:R-:W2:Y:S04]  /*0870*/  LDG.E.CONSTANT R10, desc[UR4][R2.64+0x78] ;  /* 0x00007804020a7981 */ /* 0x000ea8000c1e9900 */
[----:B------:R-:W2:Y:S01]  /*0880*/  LDG.E.CONSTANT R15, desc[UR4][R4.64+0x78] ;  /* 0x00007804040f7981 */ /* 0x000ea2000c1e9900 */
[----:B------:R-:W-:-:S03]  /*0890*/  FFMA R37, R12, R12, R37 ;  /* 0x0000000c0c257223 */ /* 0x000fc60000000025 */
[----:B------:R-:W3:Y:S01]  /*08a0*/  LDG.E.CONSTANT R12, desc[UR4][R2.64+0x7c] ;  /* 0x00007c04020c7981 */ /* 0x000ee2000c1e9900 */
[----:B------:R-:W-:Y:S01]  /*08b0*/  FADD R0, R0, -R9 ;  /* 0x8000000900007221 */ /* 0x000fe20000000000 */
[----:B------:R-:W-:Y:S02]  /*08c0*/  FADD R28, R28, -R33 ;  /* 0x800000211c1c7221 */ /* 0x000fe40000000000 */
[----:B------:R-:W3:Y:S01]  /*08d0*/  LDG.E.CONSTANT R9, desc[UR4][R4.64+0x84] ;  /* 0x0000840404097981 */ /* 0x000ee2000c1e9900 */
[----:B------:R-:W-:-:S03]  /*08e0*/  FFMA R37, R0, R0, R37 ;  /* 0x0000000000257223 */ /* 0x000fc60000000025 */
[----:B------:R-:W3:Y:S01]  /*08f0*/  LDG.E.CONSTANT R0, desc[UR4][R2.64+0x84] ;  /* 0x0000840402007981 */ /* 0x000ee2000c1e9900 */
[----:B------:R-:W-:Y:S01]  /*0900*/  FFMA R37, R28, R28, R37 ;  /* 0x0000001c1c257223 */ /* 0x000fe20000000025 */
[----:B------:R-:W-:Y:S02]  /*0910*/  FADD R30, R30, -R35 ;  /* 0x800000231e1e7221 */ /* 0x000fe40000000000 */
[----:B------:R-:W3:Y:S02]  /*0920*/  LDG.E.CONSTANT R28, desc[UR4][R2.64+0x88] ;  /* 0x00008804021c7981 */ /* 0x000ee4000c1e9900 */
[----:B------:R-:W-:Y:S02]  /*0930*/  FFMA R37, R30, R30, R37 ;  /* 0x0000001e1e257223 */ /* 0x000fe40000000025 */
[----:B------:R-:W3:Y:S01]  /*0940*/  LDG.E.CONSTANT R33, desc[UR4][R4.64+0x88] ;  /* 0x0000880404217981 */ /* 0x000ee2000c1e9900 */
[----:B------:R-:W-:-:S03]  /*0950*/  FADD R26, R26, -R31 ;  /* 0x8000001f1a1a7221 */ /* 0x000fc60000000000 */
[----:B------:R-:W3:Y:S01]  /*0960*/  LDG.E.CONSTANT R30, desc[UR4][R2.64+0x8c] ;  /* 0x00008c04021e7981 */ /* 0x000ee2000c1e9900 */
[----:B------:R-:W-:-:S03]  /*0970*/  FFMA R37, R26, R26, R37 ;  /* 0x0000001a1a257223 */ /* 0x000fc60000000025 */
        /* <DEDUP_REMOVED lines=20> */
[----:B------:R-:W3:Y:S04]  /*0ac0*/  LDG.E.CONSTANT R18, desc[UR4][R2.64+0xb8] ;  /* 0x0000b80402127981 */ /* 0x000ee8000c1e9900 */
[----:B------:R-:W3:Y:S01]  /*0ad0*/  LDG.E.CONSTANT R23, desc[UR4][R4.64+0xb8] ;  /* 0x0000b80404177981 */ /* 0x000ee2000c1e9900 */
[----:B-----5:R-:W-:-:S03]  /*0ae0*/  FADD R16, R6, -R11 ;  /* 0x8000000b06107221 */ /* 0x020fc60000000000 */
[----:B------:R-:W5:Y:S04]  /*0af0*/  LDG.E.CONSTANT R6, desc[UR4][R2.64+0xa0] ;  /* 0x0000a00402067981 */ /* 0x000f68000c1e9900 */
[----:B------:R-:W5:Y:S01]  /*0b00*/  LDG.E.CONSTANT R11, desc[UR4][R4.64+0xa0] ;  /* 0x0000a004040b7981 */ /* 0x000f62000c1e9900 */
[----:B------:R-:W-:Y:S01]  /*0b10*/  FFMA R37, R16, R16, R37 ;  /* 0x0000001010257223 */ /* 0x000fe20000000025 */
[----:B----4-:R-:W-:Y:S02]  /*0b20*/  FADD R16, R8, -R13 ;  /* 0x8000000d08107221 */ /* 0x010fe40000000000 */
[----:B------:R-:W4:Y:S04]  /*0b30*/  LDG.E.CONSTANT R8, desc[UR4][R2.64+0xa4] ;  /* 0x0000a40402087981 */ /* 0x000f28000c1e9900 */
[----:B------:R-:W4:Y:S01]  /*0b40*/  LDG.E.CONSTANT R13, desc[UR4][R4.64+0xa4] ;  /* 0x0000a404040d7981 */ /* 0x000f22000c1e9900 */
[----:B------:R-:W-:Y:S01]  /*0b50*/  FFMA R37, R16, R16, R37 ;  /* 0x0000001010257223 */ /* 0x000fe20000000025 */
[----:B--2---:R-:W-:-:S02]  /*0b60*/  FADD R16, R10, -R15 ;  /* 0x8000000f0a107221 */ /* 0x004fc40000000000 */
[----:B------:R-:W2:Y:S04]  /*0b70*/  LDG.E.CONSTANT R10, desc[UR4][R2.64+0xa8] ;  /* 0x0000a804020a7981 */ /* 0x000ea8000c1e9900 */
[----:B------:R-:W2:Y:S01]  /*0b80*/  LDG.E.CONSTANT R15, desc[UR4][R4.64+0xa8] ;  /* 0x0000a804040f7981 */ /* 0x000ea2000c1e9900 */
[----:B------:R-:W-:Y:S01]  /*0b90*/  FFMA R37, R16, R16, R37 ;  /* 0x0000001010257223 */ /* 0x000fe20000000025 */
[----:B---3--:R-:W-:Y:S02]  /*0ba0*/  FADD R16, R12, -R17 ;  /* 0x800000110c107221 */ /* 0x008fe40000000000 */
[----:B------:R-:W3:Y:S04]  /*0bb0*/  LDG.E.CONSTANT R12, desc[UR4][R2.64+0xac] ;  /* 0x0000ac04020c7981 */ /* 0x000ee8000c1e9900 */
[----:B------:R-:W3:Y:S01]  /*0bc0*/  LDG.E.CONSTANT R17, desc[UR4][R4.64+0xac] ;  /* 0x0000ac0404117981 */ /* 0x000ee2000c1e9900 */
[----:B------:R-:W-:Y:S01]  /*0bd0*/  FFMA R37, R16, R16, R37 ;  /* 0x0000001010257223 */ /* 0x000fe20000000025 */
[----:B------:R-:W-:-:S02]  /*0be0*/  FADD R16, R14, -R19 ;  /* 0x800000130e107221 */ /* 0x000fc40000000000 */
[----:B------:R-:W3:Y:S04]  /*0bf0*/  LDG.E.CONSTANT R14, desc[UR4][R2.64+0xb0] ;  /* 0x0000b004020e7981 */ /* 0x000ee8000c1e9900 */
[----:B------:R-:W3:Y:S01]  /*0c00*/  LDG.E.CONSTANT R19, desc[UR4][R4.64+0xb0] ;  /* 0x0000b00404137981 */ /* 0x000ee2000c1e9900 */
[----:B------:R-:W-:-:S03]  /*0c10*/  FFMA R37, R16, R16, R37 ;  /* 0x0000001010257223 */ /* 0x000fc60000000025 */
[----:B------:R-:W3:Y:S01]  /*0c20*/  LDG.E.CONSTANT R16, desc[UR4][R2.64+0xb4] ;  /* 0x0000b40402107981 */ /* 0x000ee2000c1e9900 */
[----:B------:R-:W-:Y:S01]  /*0c30*/  FADD R0, R0, -R9 ;  /* 0x8000000900007221 */ /* 0x000fe20000000000 */
[----:B------:R-:W-:Y:S01]  /*0c40*/  FADD R28, R28, -R33 ;  /* 0x800000211c1c7221 */ /* 0x000fe20000000000 */
[----:B------:R-:W-:Y:S01]  /*0c50*/  FADD R30, R30, -R35 ;  /* 0x800000231e1e7221 */ /* 0x000fe20000000000 */
[----:B------:R-:W3:Y:S01]  /*0c60*/  LDG.E.CONSTANT R9, desc[UR4][R4.64+0xbc] ;  /* 0x0000bc0404097981 */ /* 0x000ee2000c1e9900 */
[----:B------:R-:W-:-:S03]  /*0c70*/  FFMA R37, R0, R0, R37 ;  /* 0x0000000000257223 */ /* 0x000fc60000000025 */
[----:B------:R-:W3:Y:S01]  /*0c80*/  LDG.E.CONSTANT R0, desc[UR4][R2.64+0xbc] ;  /* 0x0000bc0402007981 */ /* 0x000ee2000c1e9900 */
[----:B------:R-:W-:Y:S01]  /*0c90*/  FFMA R37, R28, R28, R37 ;  /* 0x0000001c1c257223 */ /* 0x000fe20000000025 */
[----:B------:R-:W-:Y:S02]  /*0ca0*/  FADD R26, R26, -R31 ;  /* 0x8000001f1a1a7221 */ /* 0x000fe40000000000 */
[----:B------:R-:W3:Y:S01]  /*0cb0*/  LDG.E.CONSTANT R28, desc[UR4][R2.64+0xc0] ;  /* 0x0000c004021c7981 */ /* 0x000ee2000c1e9900 */
[----:B------:R-:W-:-:S03]  /*0cc0*/  FFMA R37, R30, R30, R37 ;  /* 0x0000001e1e257223 */ /* 0x000fc60000000025 */
[----:B------:R-:W3:Y:S01]  /*0cd0*/  LDG.E.CONSTANT R33, desc[UR4][R4.64+0xc0] ;  /* 0x0000c00404217981 */ /* 0x000ee2000c1e9900 */
[----:B------:R-:W-:Y:S01]  /*0ce0*/  FFMA R37, R26, R26, R37 ;  /* 0x0000001a1a257223 */ /* 0x000fe20000000025 */
[----:B------:R-:W-:Y:S02]  /*0cf0*/  FADD R24, R24, -R29 ;  /* 0x8000001d18187221 */ /* 0x000fe40000000000 */
[----:B------:R-:W3:Y:S04]  /*0d00*/  LDG.E.CONSTANT R30, desc[UR4][R2.64+0xc4] ;  /* 0x0000c404021e7981 */ /* 0x000ee8000c1e9900 */
[----:B------:R-:W3:Y:S01]  /*0d10*/  LDG.E.CONSTANT R35, desc[UR4][R4.64+0xc4] ;  /* 0x0000c40404237981 */ /* 0x000ee2000c1e9900 */
[----:B------:R-:W-:Y:S01]  /*0d20*/  FFMA R37, R24, R24, R37 ;  /* 0x0000001818257223 */ /* 0x000fe20000000025 */
[----:B------:R-:W-:-:S02]  /*0d30*/  FADD R22, R22, -R27 ;  /* 0x8000001b16167221 */ /* 0x000fc40000000000 */
[----:B------:R-:W3:Y:S04]  /*0d40*/  LDG.E.CONSTANT R26, desc[UR4][R2.64+0xc8] ;  /* 0x0000c804021a7981 */ /* 0x000ee8000c1e9900 */
[----:B------:R-:W3:Y:S01]  /*0d50*/  LDG.E.CONSTANT R31, desc[UR4][R4.64+0xc8] ;  /* 0x0000c804041f7981 */ /* 0x000ee2000c1e9900 */
[----:B------:R-:W-:Y:S01]  /*0d60*/  FFMA R37, R22, R22, R37 ;  /* 0x0000001616257223 */ /* 0x000fe20000000025 */
[----:B------:R-:W-:Y:S02]  /*0d70*/  FADD R20, R20, -R25 ;  /* 0x8000001914147221 */ /* 0x000fe40000000000 */
[----:B------:R-:W3:Y:S04]  /*0d80*/  LDG.E.CONSTANT R24, desc[UR4][R2.64+0xcc] ;  /* 0x0000cc0402187981 */ /* 0x000ee8000c1e9900 */
[----:B------:R-:W3:Y:S01]  /*0d90*/  LDG.E.CONSTANT R29, desc[UR4][R4.64+0xcc] ;  /* 0x0000cc04041d7981 */ /* 0x000ee2000c1e9900 */
[----:B------:R-:W-:-:S03]  /*0da0*/  FFMA R37, R20, R20, R37 ;  /* 0x0000001414257223 */ /* 0x000fc60000000025 */
[----:B------:R-:W3:Y:S04]  /*0db0*/  LDG.E.CONSTANT R25, desc[UR4][R4.64+0xec] ;  /* 0x0000ec0404197981 */ /* 0x000ee8000c1e9900 */
        /* <DEDUP_REMOVED lines=46> */
[----:B------:R-:W3:Y:S04]  /*10a0*/  LDG.E.CONSTANT R35, desc[UR4][R4.64+0xfc] ;  /* 0x0000fc0404237981 */ /* 0x000ee8000c1e9900 */
        /* <DEDUP_REMOVED lines=46> */
[----:B------:R-:W-:-:S03]  /*1390*/  FFMA R37, R28, R28, R37 ;  /* 0x0000001c1c257223 */ /* 0x000fc60000000025 */
[----:B------:R-:W3:Y:S01]  /*13a0*/  LDG.E.CONSTANT R33, desc[UR4][R2.64+0x158] ;  /* 0x0001580402217981 */ /* 0x000ee2000c1e9900 */
[----:B------:R-:W-:Y:S01]  /*13b0*/  FFMA R37, R30, R30, R37 ;  /* 0x0000001e1e257223 */ /* 0x000fe20000000025 */
[----:B------:R-:W-:Y:S02]  /*13c0*/  FADD R31, R26, -R31 ;  /* 0x8000001f1a1f7221 */ /* 0x000fe40000000000 */
[----:B------:R-:W3:Y:S04]  /*13d0*/  LDG.E.CONSTANT R26, desc[UR4][R4.64+0x158] ;  /* 0x00015804041a7981 */ /* 0x000ee8000c1e9900 */
[----:B------:R-:W3:Y:S04]  /*13e0*/  LDG.E.CONSTANT R30, desc[UR4][R2.64+0x160] ;  /* 0x00016004021e7981 */ /* 0x000ee8000c1e9900 */
[----:B------:R-:W3:Y:S01]  /*13f0*/  LDG.E.CONSTANT R35, desc[UR4][R4.64+0x160] ;  /* 0x0001600404237981 */ /* 0x000ee2000c1e9900 */
[----:B-----5:R-:W-:-:S03]  /*1400*/  FADD R28, R6, -R11 ;  /* 0x8000000b061c7221 */ /* 0x020fc60000000000 */
[----:B------:R-:W5:Y:S01]  /*1410*/  LDG.E.CONSTANT R6, desc[UR4][R2.64+0x130] ;  /* 0x0001300402067981 */ /* 0x000f62000c1e9900 */
[----:B------:R-:W-:-:S03]  /*1420*/  FFMA R37, R28, R28, R37 ;  /* 0x0000001c1c257223 */ /* 0x000fc60000000025 */
[----:B------:R-:W5:Y:S01]  /*1430*/  LDG.E.CONSTANT R11, desc[UR4][R4.64+0x130] ;  /* 0x00013004040b7981 */ /* 0x000f62000c1e9900 */
[----:B----4-:R-:W-:-:S03]  /*1440*/  FADD R28, R8, -R13 ;  /* 0x8000000d081c7221 */ /* 0x010fc60000000000 */
[----:B------:R-:W4:Y:S01]  /*1450*/  LDG.E.CONSTANT R8, desc[UR4][R2.64+0x134] ;  /* 0x0001340402087981 */ /* 0x000f22000c1e9900 */
[----:B------:R-:W-:-:S03]  /*1460*/  FFMA R37, R28, R28, R37 ;  /* 0x0000001c1c257223 */ /* 0x000fc60000000025 */
[----:B------:R-:W4:Y:S01]  /*1470*/  LDG.E.CONSTANT R13, desc[UR4][R4.64+0x134] ;  /* 0x00013404040d7981 */ /* 0x000f22000c1e9900 */
[----:B--2---:R-:W-:-:S03]  /*1480*/  FADD R28, R10, -R15 ;  /* 0x8000000f0a1c7221 */ /* 0x004fc60000000000 */
[----:B------:R-:W2:Y:S01]  /*1490*/  LDG.E.CONSTANT R10, desc[UR4][R2.64+0x138] ;  /* 0x00013804020a7981 */ /* 0x000ea2000c1e9900 */
[----:B------:R-:W-:-:S03]  /*14a0*/  FFMA R37, R28, R28, R37 ;  /* 0x0000001c1c257223 */ /* 0x000fc60000000025 */
[----:B------:R-:W2:Y:S01]  /*14b0*/  LDG.E.CONSTANT R15, desc[UR4][R4.64+0x138] ;  /* 0x00013804040f7981 */ /* 0x000ea2000c1e9900 */
[----:B---3--:R-:W-:-:S03]  /*14c0*/  FADD R28, R12, -R17 ;  /* 0x800000110c1c7221 */ /* 0x008fc60000000000 */
        /* <DEDUP_REMOVED lines=27> */
[----:B------:R-:W-:-:S03]  /*1680*/  FFMA R37, R31, R31, R28 ;  /* 0x0000001f1f257223 */ /* 0x000fc6000000001c */
[----:B------:R-:W3:Y:S04]  /*1690*/  LDG.E.CONSTANT R31, desc[UR4][R2.64+0x15c] ;  /* 0x00015c04021f7981 */ /* 0x000ee8000c1e9900 */
[----:B------:R-:W3:Y:S01]  /*16a0*/  LDG.E.CONSTANT R28, desc[UR4][R4.64+0x15c] ;  /* 0x00015c04041c7981 */ /* 0x000ee2000c1e9900 */
[----:B------:R-:W-:-:S03]  /*16b0*/  FADD R0, R0, -R9 ;  /* 0x8000000900007221 */ /* 0x000fc60000000000 */
[----:B------:R-:W3:Y:S01]  /*16c0*/  LDG.E.CONSTANT R9, desc[UR4][R4.64+0x164] ;  /* 0x0001640404097981 */ /* 0x000ee2000c1e9900 */
[----:B------:R-:W-:-:S03]  /*16d0*/  FFMA R37, R0, R0, R37 ;  /* 0x0000000000257223 */ /* 0x000fc60000000025 */
[----:B------:R-:W3:Y:S01]  /*16e0*/  LDG.E.CONSTANT R0, desc[UR4][R2.64+0x164] ;  /* 0x0001640402007981 */ /* 0x000ee2000c1e9900 */
[----:B------:R-:W-:-:S03]  /*16f0*/  FADD R26, R33, -R26 ;  /* 0x8000001a211a7221 */ /* 0x000fc60000000000 */
        /* <DEDUP_REMOVED lines=41> */
[----:B------:R-:W-:Y:S01]  /*1990*/  FFMA R37, R26, R26, R37 ;  /* 0x0000001a1a257223 */ /* 0x000fe20000000025 */
[----:B------:R-:W-:Y:S01]  /*19a0*/  FADD R28, R31, -R28 ;  /* 0x8000001c1f1c7221 */ /* 0x000fe20000000000 */
[----:B------:R-:W-:Y:S01]  /*19b0*/  FADD R26, R30, -R35 ;  /* 0x800000231e1a7221 */ /* 0x000fe20000000000 */
[----:B------:R-:W3:Y:S02]  /*19c0*/  LDG.E.CONSTANT R31, desc[UR4][R4.64+0x198] ;  /* 0x00019804041f7981 */ /* 0x000ee4000c1e9900 */
[----:B------:R-:W-:Y:S02]  /*19d0*/  FFMA R37, R28, R28, R37 ;  /* 0x0000001c1c257223 */ /* 0x000fe40000000025 */
[----:B------:R-:W3:Y:S02]  /*19e0*/  LDG.E.CONSTANT R30, desc[UR4][R2.64+0x190] ;  /* 0x00019004021e7981 */ /* 0x000ee4000c1e9900 */
[----:B------:R-:W-:-:S02]  /*19f0*/  FFMA R37, R26, R26, R37 ;  /* 0x0000001a1a257223 */ /* 0x000fc40000000025 */
[----:B------:R-:W3:Y:S04]  /*1a00*/  LDG.E.CONSTANT R35, desc[UR4][R4.64+0x190] ;  /* 0x0001900404237981 */ /* 0x000ee8000c1e9900 */
[----:B------:R-:W3:Y:S04]  /*1a10*/  LDG.E.CONSTANT R26, desc[UR4][R2.64+0x194] ;  /* 0x00019404021a7981 */ /* 0x000ee8000c1e9900 */
[----:B------:R-:W3:Y:S01]  /*1a20*/  LDG.E.CONSTANT R28, desc[UR4][R2.64+0x198] ;  /* 0x00019804021c7981 */ /* 0x000ee2000c1e9900 */
[----:B------:R-:W-:-:S03]  /*1a30*/  FADD R0, R0, -R9 ;  /* 0x8000000900007221 */ /* 0x000fc60000000000 */
[----:B------:R-:W3:Y:S01]  /*1a40*/  LDG.E.CONSTANT R9, desc[UR4][R2.64+0x19c] ;  /* 0x00019c0402097981 */ /* 0x000ee2000c1e9900 */
[----:B------:R-:W-:-:S03]  /*1a50*/  FFMA R37, R0, R0, R37 ;  /* 0x0000000000257223 */ /* 0x000fc60000000025 */
        /* <DEDUP_REMOVED lines=43> */
[----:B------:R-:W-:Y:S01]  /*1d10*/  FADD R26, R26, -R33 ;  /* 0x800000211a1a7221 */ /* 0x000fe20000000000 */
[----:B------:R-:W-:Y:S02]  /*1d20*/  FFMA R37, R30, R30, R37 ;  /* 0x0000001e1e257223 */ /* 0x000fe40000000025 */
[----:B------:R-:W3:Y:S01]  /*1d30*/  LDG.E.CONSTANT R33, desc[UR4][R2.64+0x1d0] ;  /* 0x0001d00402217981 */ /* 0x000ee2000c1e9900 */
[----:B------:R-:W-:Y:S01]  /*1d40*/  FADD R28, R28, -R31 ;  /* 0x8000001f1c1c7221 */ /* 0x000fe20000000000 */
[----:B------:R-:W-:Y:S02]  /*1d50*/  FFMA R37, R26, R26, R37 ;  /* 0x0000001a1a257223 */ /* 0x000fe40000000025 */
[----:B------:R-:W3:Y:S04]  /*1d60*/  LDG.E.CONSTANT R31, desc[UR4][R4.64+0x1c8] ;  /* 0x0001c804041f7981 */ /* 0x000ee8000c1e9900 */
        /* <DEDUP_REMOVED lines=108> */
[----:B------:R-:W3:Y:S04]  /*2430*/  LDG.E.CONSTANT R33, desc[UR4][R2.64+0x23c] ;  /* 0x00023c0402217981 */ /* 0x000ee8000c1e9900 */
[----:B------:R-:W3:Y:S01]  /*2440*/  LDG.E.CONSTANT R30, desc[UR4][R4.64+0x238] ;  /* 0x00023804041e7981 */ /* 0x000ee2000c1e9900 */
[----:B------:R-:W-:Y:S01]  /*2450*/  FFMA R37, R28, R28, R37 ;  /* 0x0000001c1c257223 */ /* 0x000fe20000000025 */
[----:B------:R-:W-:-:S02]  /*2460*/  FADD R26, R31, -R26 ;  /* 0x8000001a1f1a7221 */ /* 0x000fc40000000000 */
[----:B------:R-:W3:Y:S02]  /*2470*/  LDG.E.CONSTANT R28, desc[UR4][R4.64+0x23c] ;  /* 0x00023c04041c7981 */ /* 0x000ee4000c1e9900 */
[----:B------:R-:W-:Y:S02]  /*2480*/  FFMA R37, R26, R26, R37 ;  /* 0x0000001a1a257223 */ /* 0x000fe40000000025 */
        /* <DEDUP_REMOVED lines=48> */
[----:B------:R-:W-:Y:S01]  /*2790*/  FFMA R37, R30, R30, R37 ;  /* 0x0000001e1e257223 */ /* 0x000fe20000000025 */
[----:B------:R-:W-:Y:S02]  /*27a0*/  FADD R28, R33, -R28 ;  /* 0x8000001c211c7221 */ /* 0x000fe40000000000 */
[----:B------:R-:W3:Y:S02]  /*27b0*/  LDG.E.CONSTANT R30, desc[UR4][R4.64+0x274] ;  /* 0x00027404041e7981 */ /* 0x000ee4000c1e9900 */
[----:B------:R-:W-:Y:S02]  /*27c0*/  FFMA R37, R28, R28, R37 ;  /* 0x0000001c1c257223 */ /* 0x000fe40000000025 */
[----:B------:R-:W3:Y:S01]  /*27d0*/  LDG.E.CONSTANT R33, desc[UR4][R2.64+0x274] ;  /* 0x0002740402217981 */ /* 0x000ee2000c1e9900 */
[----:B------:R-:W-:-:S03]  /*27e0*/  FADD R28, R31, -R26 ;  /* 0x8000001a1f1c7221 */ /* 0x000fc60000000000 */
[----:B------:R-:W3:Y:S04]  /*27f0*/  LDG.E.CONSTANT R31, desc[UR4][R2.64+0x270] ;  /* 0x00027004021f7981 */ /* 0x000ee8000c1e9900 */
[----:B------:R-:W3:Y:S01]  /*2800*/  LDG.E.CONSTANT R26, desc[UR4][R4.64+0x270] ;  /* 0x00027004041a7981 */ /* 0x000ee2000c1e9900 */
[----:B------:R-:W-:-:S03]  /*2810*/  FFMA R34, R28, R28, R37 ;  /* 0x0000001c1c227223 */ /* 0x000fc60000000025 */
[----:B------:R-:W3:Y:S04]  /*2820*/  LDG.E.CONSTANT R37, desc[UR4][R2.64+0x278] ;  /* 0x0002780402257981 */ /* 0x000ee8000c1e9900 */
[----:B------:R-:W3:Y:S01]  /*2830*/  LDG.E.CONSTANT R28, desc[UR4][R4.64+0x27c] ;  /* 0x00027c04041c7981 */ /* 0x000ee2000c1e9900 */
[----:B------:R-:W-:-:S04]  /*2840*/  FADD R0, R9, -R0 ;  /* 0x8000000009007221 */ /* 0x000fc80000000000 */
[----:B------:R-:W-:Y:S01]  /*2850*/  FFMA R9, R0, R0, R34 ;  /* 0x0000000000097223 */ /* 0x000fe20000000022 */
[----:B------:R-:W0:Y:S01]  /*2860*/  LDCU UR6, c[0x0][0x3a8] ;  /* 0x00007500ff0677ac */ /* 0x000e220008000800 */
[----:B------:R-:W-:Y:S01]  /*2870*/  MOV R0, 0x1 ;  /* 0x0000000100007802 */ /* 0x000fe20000000f00 */
[----:B-----5:R-:W-:-:S04]  /*2880*/  FADD R6, R6, -R11 ;  /* 0x8000000b06067221 */ /* 0x020fc80000000000 */
[----:B------:R-:W-:Y:S01]  /*2890*/  FFMA R9, R6, R6, R9 ;  /* 0x0000000606097223 */ /* 0x000fe20000000009 */
[----:B----4-:R-:W-:-:S04]  /*28a0*/  FADD R8, R8, -R13 ;  /* 0x8000000d08087221 */ /* 0x010fc80000000000 */
[----:B------:R-:W-:Y:S01]  /*28b0*/  FFMA R9, R8, R8, R9 ;  /* 0x0000000808097223 */ /* 0x000fe20000000009 */
[----:B--2---:R-:W-:-:S04]  /*28c0*/  FADD R10, R15, -R10 ;  /* 0x8000000a0f0a7221 */ /* 0x004fc80000000000 */
[----:B------:R-:W-:Y:S01]  /*28d0*/  FFMA R9, R10, R10, R9 ;  /* 0x0000000a0a097223 */ /* 0x000fe20000000009 */
[----:B---3--:R-:W-:-:S04]  /*28e0*/  FADD R12, R17, -R12 ;  /* 0x8000000c110c7221 */ /* 0x008fc80000000000 */
[----:B------:R-:W-:Y:S01]  /*28f0*/  FFMA R9, R12, R12, R9 ;  /* 0x0000000c0c097223 */ /* 0x000fe20000000009 */
[----:B------:R-:W-:-:S04]  /*2900*/  FADD R14, R19, -R14 ;  /* 0x8000000e130e7221 */ /* 0x000fc80000000000 */
        /* <DEDUP_REMOVED lines=11> */
[----:B0-----:R-:W-:Y:S01]  /*29c0*/  MOV R15, UR6 ;  /* 0x00000006000f7c02 */ /* 0x001fe20008000f00 */
[----:B------:R-:W-:Y:S01]  /*29d0*/  FADD R30, R33, -R30 ;  /* 0x8000001e211e7221 */ /* 0x000fe20000000000 */
[----:B------:R-:W-:-:S04]  /*29e0*/  FADD R26, R31, -R26 ;  /* 0x8000001a1f1a7221 */ /* 0x000fc80000000000 */
[----:B------:R-:W-:Y:S01]  /*29f0*/  FFMA R9, R26, R26, R9 ;  /* 0x0000001a1a097223 */ /* 0x000fe20000000009 */
[----:B------:R-:W-:-:S03]  /*2a00*/  FADD R32, R37, -R32 ;  /* 0x8000002025207221 */ /* 0x000fc60000000000 */
[----:B------:R-:W-:Y:S01]  /*2a10*/  FFMA R9, R30, R30, R9 ;  /* 0x0000001e1e097223 */ /* 0x000fe20000000009 */
[----:B------:R-:W-:-:S03]  /*2a20*/  FADD R28, R35, -R28 ;  /* 0x8000001c231c7221 */ /* 0x000fc60000000000 */
[----:B------:R-:W-:-:S04]  /*2a30*/  FFMA R9, R32, R32, R9 ;  /* 0x0000002020097223 */ /* 0x000fc80000000009 */
[----:B------:R-:W-:-:S05]  /*2a40*/  FFMA R9, R28, R28, R9 ;  /* 0x0000001c1c097223 */ /* 0x000fca0000000009 */
[----:B------:R-:W-:Y:S02]  /*2a50*/  FSETP.GT.AND P0, PT, R9, 3.40282346638528859812e+38, PT ;  /* 0x7f7fffff0900780b */ /* 0x000fe40003f04000 */
[----:B------:R-:W-:-:S11]  /*2a60*/  MOV R6, 0x7f7fffff ;  /* 0x7f7fffff00067802 */ /* 0x000fd60000000f00 */
[----:B------:R-:W-:Y:S05]  /*2a70*/  @P0 BRA `(.L_x_3) ;  /* 0x00000014001c0947 */ /* 0x000fea0003800000 */
[----:B------:R-:W-:Y:S01]  /*2a80*/  HFMA2 R13, -RZ, RZ, 0, 9.5367431640625e-06 ;  /* 0x000000a0ff0d7431 */ /* 0x000fe200000001ff */
[----:B------:R-:W-:-:S07]  /*2a90*/  MOV R6, R9 ;  /* 0x0000000900067202 */ /* 0x000fce0000000f00 */
.L_x_2:
[----:B------:R-:W0:Y:S01]  /*2aa0*/  LDC.64 R4, c[0x0][0x388] ;  /* 0x0000e200ff047b82 */ /* 0x000e220000000a00 */
[----:B------:R-:W1:Y:S01]  /*2ab0*/  LDCU UR6, c[0x0][0x3a8] ;  /* 0x00007500ff0677ac */ /* 0x000e620008000800 */
[----:B------:R-:W-:-:S04]  /*2ac0*/  IADD3 R12, PT, PT, R7, -0x1f, RZ ;  /* 0xffffffe1070c7810 */ /* 0x000fc80007ffe0ff */
[----:B------:R-:W-:Y:S01]  /*2ad0*/  ISETP.GE.AND P0, PT, R13, R12, PT ;  /* 0x0000000c0d00720c */ /* 0x000fe20003f06270 */
[----:B-1----:R-:W-:-:S03]  /*2ae0*/  IMAD.WIDE R8, R7, UR6, RZ ;  /* 0x0000000607087c25 */ /* 0x002fc6000f8e02ff */
[----:B0-----:R-:W-:-:S04]  /*2af0*/  LEA R4, P1, R8, R4, 0x2 ;  /* 0x0000000408047211 */ /* 0x001fc800078210ff */
[----:B------:R-:W-:-:S05]  /*2b00*/  LEA.HI.X R5, R8, R5, R9, 0x2, P1 ;  /* 0x0000000508057211 */ /* 0x000fca00008f1409 */
[----:B------:R-:W-:Y:S05]  /*2b10*/  @P0 BRA `(.L_x_4) ;  /* 0x00000008003c0947 */ /* 0x000fea0003800000 */
[----:B------:R-:W0:Y:S02]  /*2b20*/  LDC R7, c[0x0][0x3a8] ;  /* 0x0000ea00ff077b82 */ /* 0x000e240000000800 */
.L_x_5:
[----:B------:R-:W-:-:S04]  /*2b30*/  IMAD.WIDE.U32 R10, R13, 0x4, R2 ;  /* 0x000000040d0a7825 */ /* 0x000fc800078e0002 */
[----:B------:R-:W-:Y:S01]  /*2b40*/  IMAD.WIDE.U32 R8, R13, 0x4, R4 ;  /* 0x000000040d087825 */ /* 0x000fe200078e0004 */
[----:B------:R-:W2:Y:S04]  /*2b50*/  LDG.E.CONSTANT R18, desc[UR4][R10.64+0x4] ;  /* 0x000004040a127981 */ /* 0x000ea8000c1e9900 */
[----:B------:R-:W2:Y:S04]  /*2b60*/  LDG.E.CONSTANT R19, desc[UR4][R8.64+0x4] ;  /* 0x0000040408137981 */ /* 0x000ea8000c1e9900 */
[----:B------:R-:W3:Y:S04]  /*2b70*/  LDG.E.CONSTANT R16, desc[UR4][R10.64] ;  /* 0x000000040a107981 */ /* 0x000ee8000c1e9900 */
[----:B------:R-:W3:Y:S04]  /*2b80*/  LDG.E.CONSTANT R17, desc[UR4][R8.64] ;  /* 0x0000000408117981 */ /* 0x000ee8000c1e9900 */
[----:B------:R-:W4:Y:S04]  /*2b90*/  LDG.E.CONSTANT R14, desc[UR4][R10.64+0x8] ;  /* 0x000008040a0e7981 */ /* 0x000f28000c1e9900 */
        /* <DEDUP_REMOVED lines=15> */
[----:B------:R-:W-:-:S03]  /*2c90*/  FMUL R33, R32, R32 ;  /* 0x0000002020217220 */ /* 0x000fc60000400000 */
[----:B------:R-:W2:Y:S01]  /*2ca0*/  LDG.E.CONSTANT R18, desc[UR4][R8.64+0x24] ;  /* 0x0000240408127981 */ /* 0x000ea2000c1e9900 */
[----:B---3--:R-:W-:-:S03]  /*2cb0*/  FADD R30, R16, -R17 ;  /* 0x80000011101e7221 */ /* 0x008fc60000000000 */
[----:B------:R-:W3:Y:S01]  /*2cc0*/  LDG.E.CONSTANT R17, desc[UR4][R10.64+0x28] ;  /* 0x000028040a117981 */ /* 0x000ee2000c1e9900 */
[----:B------:R-:W-:-:S03]  /*2cd0*/  FFMA R33, R30, R30, R33 ;  /* 0x0000001e1e217223 */ /* 0x000fc60000000021 */
[----:B------:R-:W3:Y:S01]  /*2ce0*/  LDG.E.CONSTANT R16, desc[UR4][R8.64+0x28] ;  /* 0x0000280408107981 */ /* 0x000ee2000c1e9900 */
[----:B----4-:R-:W-:-:S03]  /*2cf0*/  FADD R30, R14, -R15 ;  /* 0x8000000f0e1e7221 */ /* 0x010fc60000000000 */
[----:B------:R-:W4:Y:S01]  /*2d00*/  LDG.E.CONSTANT R15, desc[UR4][R10.64+0x2c] ;  /* 0x00002c040a0f7981 */ /* 0x000f22000c1e9900 */
[----:B------:R-:W-:-:S03]  /*2d10*/  FFMA R33, R30, R30, R33 ;  /* 0x0000001e1e217223 */ /* 0x000fc60000000021 */
[----:B------:R-:W4:Y:S01]  /*2d20*/  LDG.E.CONSTANT R14, desc[UR4][R8.64+0x2c] ;  /* 0x00002c04080e7981 */ /* 0x000f22000c1e9900 */
[----:B-----5:R-:W-:-:S03]  /*2d30*/  FADD R30, R31, -R28 ;  /* 0x8000001c1f1e7221 */ /* 0x020fc60000000000 */
[----:B------:R-:W5:Y:S01]  /*2d40*/  LDG.E.CONSTANT R31, desc[UR4][R10.64+0x30] ;  /* 0x000030040a1f7981 */ /* 0x000f62000c1e9900 */
[----:B------:R-:W-:-:S03]  /*2d50*/  FFMA R33, R30, R30, R33 ;  /* 0x0000001e1e217223 */ /* 0x000fc60000000021 */
[----:B------:R-:W5:Y:S01]  /*2d60*/  LDG.E.CONSTANT R28, desc[UR4][R8.64+0x30] ;  /* 0x00003004081c7981 */ /* 0x000f62000c1e9900 */
[----:B------:R-:W-:-:S03]  /*2d70*/  FADD R30, R26, -R29 ;  /* 0x8000001d1a1e7221 */ /* 0x000fc60000000000 */
[----:B------:R-:W5:Y:S04]  /*2d80*/  LDG.E.CONSTANT R29, desc[UR4][R10.64+0x34] ;  /* 0x000034040a1d7981 */ /* 0x000f68000c1e9900 */
[----:B------:R-:W5:Y:S01]  /*2d90*/  LDG.E.CONSTANT R26, desc[UR4][R8.64+0x34] ;  /* 0x00003404081a7981 */ /* 0x000f62000c1e9900 */
[----:B------:R-:W-:Y:S01]  /*2da0*/  FFMA R35, R30, R30, R33 ;  /* 0x0000001e1e237223 */ /* 0x000fe20000000021 */
[----:B------:R-:W-:Y:S02]  /*2db0*/  FADD R32, R24, -R27 ;  /* 0x8000001b18207221 */ /* 0x000fe40000000000 */
[----:B------:R-:W5:Y:S04]  /*2dc0*/  LDG.E.CONSTANT R33, desc[UR4][R10.64+0x38] ;  /* 0x000038040a217981 */ /* 0x000f68000c1e9900 */
[----:B------:R-:W5:Y:S04]  /*2dd0*/  LDG.E.CONSTANT R24, desc[UR4][R8.64+0x38] ;  /* 0x0000380408187981 */ /* 0x000f68000c1e9900 */
[----:B------:R-:W5:Y:S04]  /*2de0*/  LDG.E.CONSTANT R30, desc[UR4][R10.64+0x3c] ;  /* 0x00003c040a1e7981 */ /* 0x000f68000c1e9900 */
[----:B------:R-:W5:Y:S01]  /*2df0*/  LDG.E.CONSTANT R27, desc[UR4][R8.64+0x3c] ;  /* 0x00003c04081b7981 */ /* 0x000f62000c1e9900 */
[----:B------:R-:W-:Y:S01]  /*2e00*/  FFMA R35, R32, R32, R35 ;  /* 0x0000002020237223 */ /* 0x000fe20000000023 */
[----:B------:R-:W-:Y:S01]  /*2e10*/  FADD R0, R0, -R25 ;  /* 0x8000001900007221 */ /* 0x000fe20000000000 */
[----:B------:R-:W-:-:S03]  /*2e20*/  FADD R22, R23, -R22 ;  /* 0x8000001617167221 */ /* 0x000fc60000000000 */
[----:B------:R-:W-:Y:S01]  /*2e30*/  FFMA R35, R0, R0, R35 ;  /* 0x0000000000237223 */ /* 0x000fe20000000023 */
[----:B------:R-:W-:-:S03]  /*2e40*/  HFMA2 R0, -RZ, RZ, 0, 5.9604644775390625e-08 ;  /* 0x00000001ff007431 */ /* 0x000fc600000001ff */
[----:B------:R-:W-:Y:S01]  /*2e50*/  FFMA R35, R22, R22, R35 ;  /* 0x0000001616237223 */ /* 0x000fe20000000023 */
[----:B------:R-:W-:-:S04]  /*2e60*/  FADD R20, R21, -R20 ;  /* 0x8000001415147221 */ /* 0x000fc80000000000 */
[----:B------:R-:W-:Y:S01]  /*2e70*/  FFMA R35, R20, R20, R35 ;  /* 0x0000001414237223 */ /* 0x000fe20000000023 */
[----:B--2---:R-:W-:-:S04]  /*2e80*/  FADD R18, R19, -R18 ;  /* 0x8000001213127221 */ /* 0x004fc80000000000 */
[----:B------:R-:W-:Y:S01]  /*2e90*/  FFMA R35, R18, R18, R35 ;  /* 0x0000001212237223 */ /* 0x000fe20000000023 */
[----:B---3--:R-:W-:-:S04]  /*2ea0*/  FADD R16, R17, -R16 ;  /* 0x8000001011107221 */ /* 0x008fc80000000000 */
[----:B------:R-:W-:Y:S01]  /*2eb0*/  FFMA R35, R16, R16, R35 ;  /* 0x0000001010237223 */ /* 0x000fe20000000023 */
[----:B----4-:R-:W-:Y:S01]  /*2ec0*/  FADD R14, R15, -R14 ;  /* 0x8000000e0f0e7221 */ /* 0x010fe20000000000 */
[----:B0-----:R-:W-:-:S03]  /*2ed0*/  MOV R15, R7 ;  /* 0x00000007000f7202 */ /* 0x001fc60000000f00 */
[----:B------:R-:W-:Y:S01]  /*2ee0*/  FFMA R35, R14, R14, R35 ;  /* 0x0000000e0e237223 */ /* 0x000fe20000000023 */
[----:B-----5:R-:W-:-:S04]  /*2ef0*/  FADD R28, R31, -R28 ;  /* 0x8000001c1f1c7221 */ /* 0x020fc80000000000 */
[----:B------:R-:W-:Y:S01]  /*2f00*/  FFMA R35, R28, R28, R35 ;  /* 0x0000001c1c237223 */ /* 0x000fe20000000023 */
[----:B------:R-:W-:-:S04]  /*2f10*/  FADD R26, R29, -R26 ;  /* 0x8000001a1d1a7221 */ /* 0x000fc80000000000 */
[----:B------:R-:W-:Y:S01]  /*2f20*/  FFMA R35, R26, R26, R35 ;  /* 0x0000001a1a237223 */ /* 0x000fe20000000023 */
[----:B------:R-:W-:-:S04]  /*2f30*/  FADD R24, R33, -R24 ;  /* 0x8000001821187221 */ /* 0x000fc80000000000 */
[----:B------:R-:W-:Y:S01]  /*2f40*/  FFMA R24, R24, R24, R35 ;  /* 0x0000001818187223 */ /* 0x000fe20000000023 */
[----:B------:R-:W-:-:S04]  /*2f50*/  FADD R27, R30, -R27 ;  /* 0x8000001b1e1b7221 */ /* 0x000fc80000000000 */
[----:B------:R-:W-:-:S04]  /*2f60*/  FFMA R27, R27, R27, R24 ;  /* 0x0000001b1b1b7223 */ /* 0x000fc80000000018 */
[----:B------:R-:W-:-:S05]  /*2f70*/  FADD R6, R27, R6 ;  /* 0x000000061b067221 */ /* 0x000fca0000000000 */
[----:B------:R-:W-:-:S13]  /*2f80*/  FSETP.GT.AND P0, PT, R6, 3.40282346638528859812e+38, PT ;  /* 0x7f7fffff0600780b */ /* 0x000fda0003f04000 */
[----:B------:R-:W-:Y:S05]  /*2f90*/  @P0 BRA `(.L_x_3) ;  /* 0x0000000c00d40947 */ /* 0x000fea0003800000 */
        /* <DEDUP_REMOVED lines=25> */
[----:B---3--:R-:W-:-:S03]  /*3130*/  FADD R24, R24, -R19 ;  /* 0x8000001318187221 */ /* 0x008fc60000000000 */
[----:B------:R-:W3:Y:S01]  /*3140*/  LDG.E.CONSTANT R19, desc[UR4][R10.64+0x6c] ;  /* 0x00006c040a137981 */ /* 0x000ee2000c1e9900 */
[----:B----4-:R-:W-:-:S03]  /*3150*/  FADD R31, R31, -R34 ;  /* 0x800000221f1f7221 */ /* 0x010fc60000000000 */
[----:B------:R-:W3:Y:S01]  /*3160*/  LDG.E.CONSTANT R34, desc[UR4][R8.64+0x6c] ;  /* 0x00006c0408227981 */ /* 0x000ee2000c1e9900 */
[----:B-----5:R-:W-:-:S03]  /*3170*/  FADD R28, R27, -R28 ;  /* 0x8000001c1b1c7221 */ /* 0x020fc60000000000 */
[----:B------:R-:W4:Y:S01]  /*3180*/  LDG.E.CONSTANT R27, desc[UR4][R8.64+0x70] ;  /* 0x00007004081b7981 */ /* 0x000f22000c1e9900 */
[----:B------:R-:W-:-:S03]  /*3190*/  FADD R14, R14, -R17 ;  /* 0x800000110e0e7221 */ /* 0x000fc60000000000 */
[----:B------:R-:W5:Y:S01]  /*31a0*/  LDG.E.CONSTANT R17, desc[UR4][R10.64+0x74] ;  /* 0x000074040a117981 */ /* 0x000f62000c1e9900 */
[----:B------:R-:W-:-:S03]  /*31b0*/  FADD R25, R25, -R26 ;  /* 0x8000001a19197221 */ /* 0x000fc60000000000 */
[----:B------:R-:W5:Y:S01]  /*31c0*/  LDG.E.CONSTANT R26, desc[UR4][R8.64+0x74] ;  /* 0x00007404081a7981 */ /* 0x000f62000c1e9900 */
[----:B------:R-:W-:-:S03]  /*31d0*/  FADD R22, R22, -R15 ;  /* 0x8000000f16167221 */ /* 0x000fc60000000000 */
[----:B------:R0:W5:Y:S01]  /*31e0*/  LDG.E.CONSTANT R15, desc[UR4][R10.64+0x78] ;  /* 0x000078040a0f7981 */ /* 0x000162000c1e9900 */
[----:B------:R-:W-:-:S03]  /*31f0*/  FADD R23, R23, -R16 ;  /* 0x8000001017177221 */ /* 0x000fc60000000000 */
[----:B------:R-:W5:Y:S04]  /*3200*/  LDG.E.CONSTANT R16, desc[UR4][R8.64+0x7c] ;  /* 0x00007c0408107981 */ /* 0x000f68000c1e9900 */
[----:B------:R-:W5:Y:S01]  /*3210*/  LDG.E.CONSTANT R10, desc[UR4][R8.64+0x78] ;  /* 0x00007804080a7981 */ /* 0x000f62000c1e9900 */
[----:B0-----:R-:W-:-:S04]  /*3220*/  FMUL R11, R14, R14 ;  /* 0x0000000e0e0b7220 */ /* 0x001fc80000400000 */
[----:B------:R-:W-:-:S04]  /*3230*/  FFMA R11, R22, R22, R11 ;  /* 0x00000016160b7223 */ /* 0x000fc8000000000b */
[----:B------:R-:W-:Y:S01]  /*3240*/  FFMA R11, R24, R24, R11 ;  /* 0x00000018180b7223 */ /* 0x000fe2000000000b */
[----:B------:R-:W-:-:S03]  /*3250*/  FADD R35, R35, -R36 ;  /* 0x8000002423237221 */ /* 0x000fc60000000000 */
[----:B------:R-:W-:-:S04]  /*3260*/  FFMA R30, R30, R30, R11 ;  /* 0x0000001e1e1e7223 */ /* 0x000fc8000000000b */
[----:B------:R-:W-:-:S04]  /*3270*/  FFMA R30, R35, R35, R30 ;  /* 0x00000023231e7223 */ /* 0x000fc8000000001e */
[----:B------:R-:W-:-:S04]  /*3280*/  FFMA R31, R31, R31, R30 ;  /* 0x0000001f1f1f7223 */ /* 0x000fc8000000001e */
[----:B------:R-:W-:-:S04]  /*3290*/  FFMA R28, R28, R28, R31 ;  /* 0x0000001c1c1c7223 */ /* 0x000fc8000000001f */
[----:B------:R-:W-:Y:S01]  /*32a0*/  FFMA R28, R25, R25, R28 ;  /* 0x00000019191c7223 */ /* 0x000fe2000000001c */
[----:B------:R-:W-:-:S03]  /*32b0*/  FADD R21, R21, -R32 ;  /* 0x8000002015157221 */ /* 0x000fc60000000000 */
[----:B------:R-:W-:-:S04]  /*32c0*/  FFMA R28, R23, R23, R28 ;  /* 0x00000017171c7223 */ /* 0x000fc8000000001c */
[----:B------:R-:W-:Y:S01]  /*32d0*/  FFMA R21, R21, R21, R28 ;  /* 0x0000001515157223 */ /* 0x000fe2000000001c */
[----:B--2---:R-:W-:-:S04]  /*32e0*/  FADD R20, R20, -R33 ;  /* 0x8000002114147221 */ /* 0x004fc80000000000 */
[----:B------:R-:W-:Y:S01]  /*32f0*/  FFMA R20, R20, R20, R21 ;  /* 0x0000001414147223 */ /* 0x000fe20000000015 */
[----:B---3--:R-:W-:-:S04]  /*3300*/  FADD R19, R19, -R34 ;  /* 0x8000002213137221 */ /* 0x008fc80000000000 */
[----:B------:R-:W-:Y:S01]  /*3310*/  FFMA R19, R19, R19, R20 ;  /* 0x0000001313137223 */ /* 0x000fe20000000014 */
[----:B----4-:R-:W-:-:S04]  /*3320*/  FADD R18, R18, -R27 ;  /* 0x8000001b12127221 */ /* 0x010fc80000000000 */
[----:B------:R-:W-:Y:S01]  /*3330*/  FFMA R18, R18, R18, R19 ;  /* 0x0000001212127223 */ /* 0x000fe20000000013 */
[----:B-----5:R-:W-:-:S04]  /*3340*/  FADD R17, R17, -R26 ;  /* 0x8000001a11117221 */ /* 0x020fc80000000000 */
[----:B------:R-:W-:Y:S01]  /*3350*/  FFMA R17, R17, R17, R18 ;  /* 0x0000001111117223 */ /* 0x000fe20000000012 */
[----:B------:R-:W-:Y:S01]  /*3360*/  FADD R16, R29, -R16 ;  /* 0x800000101d107221 */ /* 0x000fe20000000000 */
[----:B------:R-:W-:-:S04]  /*3370*/  FADD R10, R15, -R10 ;  /* 0x8000000a0f0a7221 */ /* 0x000fc80000000000 */
[----:B------:R-:W-:-:S04]  /*3380*/  FFMA R17, R10, R10, R17 ;  /* 0x0000000a0a117223 */ /* 0x000fc80000000011 */
[----:B------:R-:W-:-:S04]  /*3390*/  FFMA R17, R16, R16, R17 ;  /* 0x0000001010117223 */ /* 0x000fc80000000011 */
[----:B------:R-:W-:-:S05]  /*33a0*/  FADD R6, R6, R17 ;  /* 0x0000001106067221 */ /* 0x000fca0000000000 */
[----:B------:R-:W-:Y:S02]  /*33b0*/  FSETP.GT.AND P0, PT, R6, 3.40282346638528859812e+38, PT ;  /* 0x7f7fffff0600780b */ /* 0x000fe40003f04000 */
[----:B------:R-:W-:-:S11]  /*33c0*/  MOV R15, R7 ;  /* 0x00000007000f7202 */ /* 0x000fd60000000f00 */
[----:B------:R-:W-:Y:S05]  /*33d0*/  @P0 BRA `(.L_x_3) ;  /* 0x0000000800c40947 */ /* 0x000fea0003800000 */
[----:B------:R-:W-:-:S04]  /*33e0*/  IADD3 R13, PT, PT, R13, 0x20, RZ ;  /* 0x000000200d0d7810 */ /* 0x000fc80007ffe0ff */
[----:B------:R-:W-:-:S13]  /*33f0*/  ISETP.GE.AND P0, PT, R13, R12, PT ;  /* 0x0000000c0d00720c */ /* 0x000fda0003f06270 */
[----:B------:R-:W-:Y:S05]  /*3400*/  @!P0 BRA `(.L_x_5) ;  /* 0xfffffff400c88947 */ /* 0x000fea000383ffff */
.L_x_4:
[----:B------:R-:W0:Y:S02]  /*3410*/  LDC R12, c[0x0][0x3a4] ;  /* 0x0000e900ff0c7b82 */ /* 0x000e240000000800 */
[----:B0-----:R-:W-:-:S04]  /*3420*/  IADD3 R12, PT, PT, R12, -0xf, RZ ;  /* 0xfffffff10c0c7810 */ /* 0x001fc80007ffe0ff */
[----:B------:R-:W-:-:S13]  /*3430*/  ISETP.GE.AND P0, PT, R13, R12, PT ;  /* 0x0000000c0d00720c */ /* 0x000fda0003f06270 */
[----:B------:R-:W-:Y:S05]  /*3440*/  @P0 BRA `(.L_x_6) ;  /* 0x00000004002c0947 */ /* 0x000fea0003800000 */
[----:B------:R-:W0:Y:S02]  /*3450*/  LDC R7, c[0x0][0x3a8] ;  /* 0x0000ea00ff077b82 */ /* 0x000e240000000800 */
.L_x_7:
        /* <DEDUP_REMOVED lines=36> */
[----:B------:R-:W5:Y:S04]  /*36a0*/  LDG.E.CONSTANT R26, desc[UR4][R10.64+0x2c] ;  /* 0x00002c040a1a7981 */ /* 0x000f68000c1e9900 */
[----:B------:R-:W5:Y:S01]  /*36b0*/  LDG.E.CONSTANT R29, desc[UR4][R8.64+0x2c] ;  /* 0x00002c04081d7981 */ /* 0x000f62000c1e9900 */
[----:B------:R-:W-:-:S03]  /*36c0*/  FFMA R28, R28, R28, R33 ;  /* 0x0000001c1c1c7223 */ /* 0x000fc60000000021 */
[----:B------:R-:W5:Y:S01]  /*36d0*/  LDG.E.CONSTANT R33, desc[UR4][R10.64+0x30] ;  /* 0x000030040a217981 */ /* 0x000f62000c1e9900 */
[----:B------:R-:W-:-:S03]  /*36e0*/  FADD R37, R24, -R27 ;  /* 0x8000001b18257221 */ /* 0x000fc60000000000 */
[----:B------:R-:W5:Y:S04]  /*36f0*/  LDG.E.CONSTANT R31, desc[UR4][R10.64+0x34] ;  /* 0x000034040a1f7981 */ /* 0x000f68000c1e9900 */
[----:B------:R-:W5:Y:S01]  /*3700*/  LDG.E.CONSTANT R27, desc[UR4][R8.64+0x38] ;  /* 0x00003804081b7981 */ /* 0x000f62000c1e9900 */
[----:B------:R-:W-:Y:S01]  /*3710*/  FFMA R37, R37, R37, R28 ;  /* 0x0000002525257223 */ /* 0x000fe2000000001c */
[----:B------:R-:W-:-:S04]  /*3720*/  FADD R0, R0, -R15 ;  /* 0x8000000f00007221 */ /* 0x000fc80000000000 */
[----:B------:R-:W-:Y:S01]  /*3730*/  FFMA R37, R0, R0, R37 ;  /* 0x0000000000257223 */ /* 0x000fe20000000025 */
[----:B------:R-:W-:-:S04]  /*3740*/  FADD R14, R14, -R17 ;  /* 0x800000110e0e7221 */ /* 0x000fc80000000000 */
[----:B------:R-:W-:Y:S01]  /*3750*/  FFMA R37, R14, R14, R37 ;  /* 0x0000000e0e257223 */ /* 0x000fe20000000025 */
[----:B------:R-:W-:-:S04]  /*3760*/  FADD R16, R16, -R19 ;  /* 0x8000001310107221 */ /* 0x000fc80000000000 */
[----:B------:R-:W-:Y:S01]  /*3770*/  FFMA R37, R16, R16, R37 ;  /* 0x0000001010257223 */ /* 0x000fe20000000025 */
[----:B------:R-:W-:Y:S01]  /*3780*/  FADD R34, R34, -R35 ;  /* 0x8000002322227221 */ /* 0x000fe20000000000 */
[----:B------:R-:W-:Y:S01]  /*3790*/  HFMA2 R0, -RZ, RZ, 0, 5.9604644775390625e-08 ;  /* 0x00000001ff007431 */ /* 0x000fe200000001ff */
[----:B0-----:R-:W-:Y:S01]  /*37a0*/  MOV R15, R7 ;  /* 0x00000007000f7202 */ /* 0x001fe20000000f00 */
        /* <DEDUP_REMOVED lines=9> */
[----:B------:R-:W-:-:S03]  /*3840*/  FADD R31, R31, -R36 ;  /* 0x800000241f1f7221 */ /* 0x000fc60000000000 */
[----:B------:R-:W-:Y:S01]  /*3850*/  FFMA R32, R32, R32, R37 ;  /* 0x0000002020207223 */ /* 0x000fe20000000025 */
[----:B------:R-:W-:-:S03]  /*3860*/  FADD R27, R30, -R27 ;  /* 0x8000001b1e1b7221 */ /* 0x000fc60000000000 */
[----:B------:R-:W-:-:S04]  /*3870*/  FFMA R32, R31, R31, R32 ;  /* 0x0000001f1f207223 */ /* 0x000fc80000000020 */
[----:B------:R-:W-:-:S04]  /*3880*/  FFMA R27, R27, R27, R32 ;  /* 0x0000001b1b1b7223 */ /* 0x000fc80000000020 */
[----:B------:R-:W-:-:S04]  /*3890*/  FFMA R27, R34, R34, R27 ;  /* 0x00000022221b7223 */ /* 0x000fc8000000001b */
[----:B------:R-:W-:-:S05]  /*38a0*/  FADD R6, R27, R6 ;  /* 0x000000061b067221 */ /* 0x000fca0000000000 */
[----:B------:R-:W-:-:S13]  /*38b0*/  FSETP.GT.AND P0, PT, R6, 3.40282346638528859812e+38, PT ;  /* 0x7f7fffff0600780b */ /* 0x000fda0003f04000 */
[----:B------:R-:W-:Y:S05]  /*38c0*/  @P0 BRA `(.L_x_3) ;  /* 0x0000000400880947 */ /* 0x000fea0003800000 */
[----:B------:R-:W-:-:S04]  /*38d0*/  IADD3 R13, PT, PT, R13, 0x10, RZ ;  /* 0x000000100d0d7810 */ /* 0x000fc80007ffe0ff */
[----:B------:R-:W-:-:S13]  /*38e0*/  ISETP.GE.AND P0, PT, R13, R12, PT ;  /* 0x0000000c0d00720c */ /* 0x000fda0003f06270 */
[----:B------:R-:W-:Y:S05]  /*38f0*/  @!P0 BRA `(.L_x_7) ;  /* 0xfffffff800d88947 */ /* 0x000fea000383ffff */
.L_x_6:
[----:B------:R-:W0:Y:S02]  /*3900*/  LDC R12, c[0x0][0x3a4] ;  /* 0x0000e900ff0c7b82 */ /* 0x000e240000000800 */
[----:B0-----:R-:W-:-:S04]  /*3910*/  IADD3 R12, PT, PT, R12, -0x7, RZ ;  /* 0xfffffff90c0c7810 */ /* 0x001fc80007ffe0ff */
[----:B------:R-:W-:-:S13]  /*3920*/  ISETP.GE.AND P0, PT, R13, R12, PT ;  /* 0x0000000c0d00720c */ /* 0x000fda0003f06270 */
[----:B------:R-:W-:Y:S05]  /*3930*/  @P0 BRA `(.L_x_8) ;  /* 0x0000000000ac0947 */ /* 0x000fea0003800000 */
[----:B------:R-:W0:Y:S02]  /*3940*/  LDC R7, c[0x0][0x3a8] ;  /* 0x0000ea00ff077b82 */ /* 0x000e240000000800 */
.L_x_9:
        /* <DEDUP_REMOVED lines=18> */
[----:B--2---:R-:W-:Y:S01]  /*3a70*/  FADD R20, R20, -R21 ;  /* 0x8000001514147221 */ /* 0x004fe20000000000 */
[----:B---3--:R-:W-:-:S03]  /*3a80*/  FADD R18, R18, -R19 ;  /* 0x8000001312127221 */ /* 0x008fc60000000000 */
[----:B------:R-:W-:-:S04]  /*3a90*/  FMUL R19, R20, R20 ;  /* 0x0000001414137220 */ /* 0x000fc80000400000 */
[----:B------:R-:W-:Y:S01]  /*3aa0*/  FFMA R19, R18, R18, R19 ;  /* 0x0000001212137223 */ /* 0x000fe20000000013 */
[----:B----4-:R-:W-:-:S04]  /*3ab0*/  FADD R22, R22, -R23 ;  /* 0x8000001716167221 */ /* 0x010fc80000000000 */
[----:B------:R-:W-:Y:S01]  /*3ac0*/  FFMA R19, R22, R22, R19 ;  /* 0x0000001616137223 */ /* 0x000fe20000000013 */
[----:B-----5:R-:W-:-:S04]  /*3ad0*/  FADD R24, R24, -R25 ;  /* 0x8000001918187221 */ /* 0x020fc80000000000 */
[----:B------:R-:W-:Y:S01]  /*3ae0*/  FFMA R19, R24, R24, R19 ;  /* 0x0000001818137223 */ /* 0x000fe20000000013 */
[----:B------:R-:W-:-:S04]  /*3af0*/  FADD R26, R26, -R27 ;  /* 0x8000001b1a1a7221 */ /* 0x000fc80000000000 */
[----:B------:R-:W-:Y:S01]  /*3b00*/  FFMA R19, R26, R26, R19 ;  /* 0x0000001a1a137223 */ /* 0x000fe20000000013 */
[----:B------:R-:W-:-:S04]  /*3b10*/  FADD R16, R16, -R17 ;  /* 0x8000001110107221 */ /* 0x000fc80000000000 */
[----:B------:R-:W-:Y:S01]  /*3b20*/  FFMA R19, R16, R16, R19 ;  /* 0x0000001010137223 */ /* 0x000fe20000000013 */
[----:B------:R-:W-:Y:S01]  /*3b30*/  FADD R0, R15, -R0 ;  /* 0x800000000f007221 */ /* 0x000fe20000000000 */
[----:B0-----:R-:W-:-:S03]  /*3b40*/  MOV R15, R7 ;  /* 0x00000007000f7202 */ /* 0x001fc60000000f00 */
[----:B------:R-:W-:Y:S01]  /*3b50*/  FFMA R19, R0, R0, R19 ;  /* 0x0000000000137223 */ /* 0x000fe20000000013 */
[----:B------:R-:W-:Y:S02]  /*3b60*/  HFMA2 R0, -RZ, RZ, 0, 5.9604644775390625e-08 ;  /* 0x00000001ff007431 */ /* 0x000fe400000001ff */
[----:B------:R-:W-:-:S04]  /*3b70*/  FADD R14, R14, -R29 ;  /* 0x8000001d0e0e7221 */ /* 0x000fc80000000000 */
[----:B------:R-:W-:-:S04]  /*3b80*/  FFMA R19, R14, R14, R19 ;  /* 0x0000000e0e137223 */ /* 0x000fc80000000013 */
[----:B------:R-:W-:-:S05]  /*3b90*/  FADD R6, R19, R6 ;  /* 0x0000000613067221 */ /* 0x000fca0000000000 */
[----:B------:R-:W-:-:S13]  /*3ba0*/  FSETP.GT.AND P0, PT, R6, 3.40282346638528859812e+38, PT ;  /* 0x7f7fffff0600780b */ /* 0x000fda0003f04000 */
[----:B------:R-:W-:Y:S05]  /*3bb0*/  @P0 BRA `(.L_x_3) ;  /* 0x0000000000cc0947 */ /* 0x000fea0003800000 */
[----:B------:R-:W-:-:S04]  /*3bc0*/  IADD3 R13, PT, PT, R13, 0x8, RZ ;  /* 0x000000080d0d7810 */ /* 0x000fc80007ffe0ff */
[----:B------:R-:W-:-:S13]  /*3bd0*/  ISETP.GE.AND P0, PT, R13, R12, PT ;  /* 0x0000000c0d00720c */ /* 0x000fda0003f06270 */
[----:B------:R-:W-:Y:S05]  /*3be0*/  @!P0 BRA `(.L_x_9) ;  /* 0xfffffffc00588947 */ /* 0x000fea000383ffff */
.L_x_8:
[----:B------:R-:W0:Y:S02]  /*3bf0*/  LDC R12, c[0x0][0x3a4] ;  /* 0x0000e900ff0c7b82 */ /* 0x000e240000000800 */
[----:B0-----:R-:W-:-:S04]  /*3c00*/  IADD3 R12, PT, PT, R12, -0x3, RZ ;  /* 0xfffffffd0c0c7810 */ /* 0x001fc80007ffe0ff */
[----:B------:R-:W-:-:S13]  /*3c10*/  ISETP.GE.AND P0, PT, R13, R12, PT ;  /* 0x0000000c0d00720c */ /* 0x000fda0003f06270 */
[----:B------:R-:W-:Y:S05]  /*3c20*/  @P0 BRA `(.L_x_10) ;  /* 0x0000000000740947 */ /* 0x000fea0003800000 */
[----:B------:R-:W0:Y:S02]  /*3c30*/  LDC R22, c[0x0][0x3a8] ;  /* 0x0000ea00ff167b82 */ /* 0x000e240000000800 */
.L_x_11:
[----:B------:R-:W-:-:S04]  /*3c40*/  IMAD.WIDE R14, R13, 0x4, R2 ;  /* 0x000000040d0e7825 */ /* 0x000fc800078e0202 */
[C---:B------:R-:W-:Y:S01]  /*3c50*/  IMAD.WIDE R16, R13.reuse, 0x4, R4 ;  /* 0x000000040d107825 */ /* 0x040fe200078e0204 */
[----:B------:R-:W2:Y:S03]  /*3c60*/  LDG.E.CONSTANT R0, desc[UR4][R14.64+0x4] ;  /* 0x000004040e007981 */ /* 0x000ea6000c1e9900 */
[C---:B------:R-:W-:Y:S01]  /*3c70*/  IMAD.WIDE.U32 R8, R13.reuse, 0x4, R2 ;  /* 0x000000040d087825 */ /* 0x040fe200078e0002 */
[----:B------:R-:W2:Y:S03]  /*3c80*/  LDG.E.CONSTANT R7, desc[UR4][R16.64+0x4] ;  /* 0x0000040410077981 */ /* 0x000ea6000c1e9900 */
[----:B------:R-:W-:Y:S01]  /*3c90*/  IMAD.WIDE.U32 R10, R13, 0x4, R4 ;  /* 0x000000040d0a7825 */ /* 0x000fe200078e0004 */
[----:B------:R-:W3:Y:S04]  /*3ca0*/  LDG.E.CONSTANT R18, desc[UR4][R14.64+0x8] ;  /* 0x000008040e127981 */ /* 0x000ee8000c1e9900 */
[----:B------:R-:W4:Y:S04]  /*3cb0*/  LDG.E.CONSTANT R8, desc[UR4][R8.64] ;  /* 0x0000000408087981 */ /* 0x000f28000c1e9900 */
[----:B------:R-:W4:Y:S04]  /*3cc0*/  LDG.E.CONSTANT R11, desc[UR4][R10.64] ;  /* 0x000000040a0b7981 */ /* 0x000f28000c1e9900 */
[----:B------:R-:W3:Y:S04]  /*3cd0*/  LDG.E.CONSTANT R19, desc[UR4][R16.64+0x8] ;  /* 0x0000080410137981 */ /* 0x000ee8000c1e9900 */
[----:B------:R0:W5:Y:S04]  /*3ce0*/  LDG.E.CONSTANT R20, desc[UR4][R14.64+0xc] ;  /* 0x00000c040e147981 */ /* 0x000168000c1e9900 */
[----:B------:R-:W5:Y:S01]  /*3cf0*/  LDG.E.CONSTANT R21, desc[UR4][R16.64+0xc] ;  /* 0x00000c0410157981 */ /* 0x000f62000c1e9900 */
[----:B0-----:R-:W-:Y:S01]  /*3d00*/  MOV R15, R22 ;  /* 0x00000016000f7202 */ /* 0x001fe20000000f00 */
[----:B--2---:R-:W-:-:S04]  /*3d10*/  FADD R7, R0, -R7 ;  /* 0x8000000700077221 */ /* 0x004fc80000000000 */
[----:B------:R-:W-:Y:S01]  /*3d20*/  FMUL R7, R7, R7 ;  /* 0x0000000707077220 */ /* 0x000fe20000400000 */
[----:B----4-:R-:W-:-:S04]  /*3d30*/  FADD R0, R8, -R11 ;  /* 0x8000000b08007221 */ /* 0x010fc80000000000 */
[----:B------:R-:W-:Y:S01]  /*3d40*/  FFMA R7, R0, R0, R7 ;  /* 0x0000000000077223 */ /* 0x000fe20000000007 */
[----:B---3--:R-:W-:-:S04]  /*3d50*/  FADD R18, R18, -R19 ;  /* 0x8000001312127221 */ /* 0x008fc80000000000 */
[----:B------:R-:W-:Y:S01]  /*3d60*/  FFMA R7, R18, R18, R7 ;  /* 0x0000001212077223 */ /* 0x000fe20000000007 */
[----:B-----5:R-:W-:-:S04]  /*3d70*/  FADD R20, R20, -R21 ;  /* 0x8000001514147221 */ /* 0x020fc80000000000 */
[----:B------:R-:W-:-:S04]  /*3d80*/  FFMA R7, R20, R20, R7 ;  /* 0x0000001414077223 */ /* 0x000fc80000000007 */
[----:B------:R-:W-:-:S05]  /*3d90*/  FADD R6, R7, R6 ;  /* 0x0000000607067221 */ /* 0x000fca0000000000 */
[----:B------:R-:W-:Y:S01]  /*3da0*/  FSETP.GT.AND P0, PT, R6, 3.40282346638528859812e+38, PT ;  /* 0x7f7fffff0600780b */ /* 0x000fe20003f04000 */
[----:B------:R-:W-:-:S12]  /*3db0*/  HFMA2 R0, -RZ, RZ, 0, 5.9604644775390625e-08 ;  /* 0x00000001ff007431 */ /* 0x000fd800000001ff */
[----:B------:R-:W-:Y:S05]  /*3dc0*/  @P0 BRA `(.L_x_3) ;  /* 0x0000000000480947 */ /* 0x000fea0003800000 */
[----:B------:R-:W-:-:S04]  /*3dd0*/  IADD3 R13, PT, PT, R13, 0x4, RZ ;  /* 0x000000040d0d7810 */ /* 0x000fc80007ffe0ff */
[----:B------:R-:W-:-:S13]  /*3de0*/  ISETP.GE.AND P0, PT, R13, R12, PT ;  /* 0x0000000c0d00720c */ /* 0x000fda0003f06270 */
[----:B------:R-:W-:Y:S05]  /*3df0*/  @!P0 BRA `(.L_x_11) ;  /* 0xfffffffc00908947 */ /* 0x000fea000383ffff */
.L_x_10:
[----:B------:R-:W0:Y:S01]  /*3e00*/  LDC R12, c[0x0][0x3a4] ;  /* 0x0000e900ff0c7b82 */ /* 0x000e220000000800 */
[----:B------:R-:W-:-:S07]  /*3e10*/  HFMA2 R0, -RZ, RZ, 0, 5.9604644775390625e-08 ;  /* 0x00000001ff007431 */ /* 0x000fce00000001ff */
[----:B------:R-:W1:Y:S01]  /*3e20*/  LDC R15, c[0x0][0x3a8] ;  /* 0x0000ea00ff0f7b82 */ /* 0x000e620000000800 */
[----:B0-----:R-:W-:-:S13]  /*3e30*/  ISETP.GE.AND P0, PT, R13, R12, PT ;  /* 0x0000000c0d00720c */ /* 0x001fda0003f06270 */
[----:B-1----:R-:W-:Y:S05]  /*3e40*/  @P0 BRA `(.L_x_3) ;  /* 0x0000000000280947 */ /* 0x002fea0003800000 */
.L_x_12:
[----:B------:R-:W-:-:S04]  /*3e50*/  IMAD.WIDE R8, R13, 0x4, R2 ;  /* 0x000000040d087825 */ /* 0x000fc800078e0202 */
[C---:B------:R-:W-:Y:S02]  /*3e60*/  IMAD.WIDE R10, R13.reuse, 0x4, R4 ;  /* 0x000000040d0a7825 */ /* 0x040fe400078e0204 */
[----:B------:R-:W2:Y:S04]  /*3e70*/  LDG.E.CONSTANT R8, desc[UR4][R8.64] ;  /* 0x0000000408087981 */ /* 0x000ea8000c1e9900 */
[----:B------:R-:W2:Y:S01]  /*3e80*/  LDG.E.CONSTANT R11, desc[UR4][R10.64] ;  /* 0x000000040a0b7981 */ /* 0x000ea2000c1e9900 */
[----:B------:R-:W-:-:S04]  /*3e90*/  IADD3 R13, PT, PT, R13, 0x1, RZ ;  /* 0x000000010d0d7810 */ /* 0x000fc80007ffe0ff */
[----:B------:R-:W-:Y:S01]  /*3ea0*/  ISETP.GE.AND P0, PT, R13, R12, PT ;  /* 0x0000000c0d00720c */ /* 0x000fe20003f06270 */
[----:B--2---:R-:W-:-:S04]  /*3eb0*/  FADD R7, R8, -R11 ;  /* 0x8000000b08077221 */ /* 0x004fc80000000000 */
[----:B------:R-:W-:-:S05]  /*3ec0*/  FFMA R6, R7, R7, R6 ;  /* 0x0000000707067223 */ /* 0x000fca0000000006 */
[----:B------:R-:W-:-:S13]  /*3ed0*/  FSETP.LEU.AND P1, PT, R6, 3.40282346638528859812e+38, PT ;  /* 0x7f7fffff0600780b */ /* 0x000fda0003f2b000 */
[----:B------:R-:W-:Y:S05]  /*3ee0*/  @!P0 BRA P1, `(.L_x_12) ;  /* 0xfffffffc00d88947 */ /* 0x000fea000083ffff */
.L_x_3:
[----:B------:R-:W-:Y:S05]  /*3ef0*/  BSYNC.RECONVERGENT B0 ;  /* 0x0000000000007941 */ /* 0x000fea0003800200 */
.L_x_1:
[----:B------:R-:W-:Y:S05]  /*3f00*/  BRA `(.L_x_13) ;  /* 0x00000000000c7947 */ /* 0x000fea0003800000 */
.L_x_0:
[----:B------:R0:W5:Y:S04]  /*3f10*/  LDG.E R6, desc[UR4][R4.64] ;  /* 0x0000000404067981 */ /* 0x000168000c1e1900 */
[----:B------:R0:W5:Y:S01]  /*3f20*/  LDG.E R15, desc[UR4][R8.64] ;  /* 0x00000004080f7981 */ /* 0x000162000c1e1900 */
[----:B------:R-:W-:-:S07]  /*3f30*/  MOV R0, RZ ;  /* 0x000000ff00007202 */ /* 0x000fce0000000f00 */
.L_x_13:
[----:B------:R-:W1:Y:S01]  /*3f40*/  LDCU UR6, c[0x0][0x3ac] ;  /* 0x00007580ff0677ac */ /* 0x000e620008000800 */
[----:B------:R-:W-:Y:S01]  /*3f50*/  BSSY.RECONVERGENT B0, `(.L_x_14) ;  /* 0x00003d5000007945 */ /* 0x000fe20003800200 */
[----:B-1----:R-:W-:-:S13]  /*3f60*/  ISETP.GE.AND P0, PT, R0, UR6, PT ;  /* 0x0000000600007c0c */ /* 0x002fda000bf06270 */
[----:B------:R-:W-:Y:S05]  /*3f70*/  @P0 BRA `(.L_x_15) ;  /* 0x0000003c00480947 */ /* 0x000fea0003800000 */
.L_x_28:
[----:B------:R-:W1:Y:S01]  /*3f80*/  LDC R7, c[0x0][0x3a4] ;  /* 0x0000e900ff077b82 */ /* 0x000e620000000800 */
[----:B------:R-:W-:Y:S01]  /*3f90*/  BSSY.RECONVERGENT B1, `(.L_x_16) ;  /* 0x00003c8000017945 */ /* 0x000fe20003800200 */
[----:B0-----:R-:W-:Y:S01]  /*3fa0*/  HFMA2 R9, -RZ, RZ, 0, 0 ;  /* 0x00000000ff097431 */ /* 0x001fe200000001ff */
[----:B-----5:R-:W-:Y:S02]  /*3fb0*/  MOV R8, R15 ;  /* 0x0000000f00087202 */ /* 0x020fe40000000f00 */
[----:B------:R-:W-:Y:S02]  /*3fc0*/  MOV R15, RZ ;  /* 0x000000ff000f7202 */ /* 0x000fe40000000f00 */
[----:B-1----:R-:W-:-:S13]  /*3fd0*/  ISETP.GE.AND P0, PT, R7, 0xa0, PT ;  /* 0x000000a00700780c */ /* 0x002fda0003f06270 */
[----:B------:R-:W-:Y:S05]  /*3fe0*/  @!P0 BRA `(.L_x_17) ;  /* 0x00000028002c8947 */ /* 0x000fea0003800000 */
[----:B------:R-:W0:Y:S01]  /*3ff0*/  LDCU UR6, c[0x0][0x3a8] ;  /* 0x00007500ff0677ac */ /* 0x000e220008000800 */
[----:B------:R-:W2:Y:S01]  /*4000*/  LDG.E.CONSTANT R34, desc[UR4][R2.64] ;  /* 0x0000000402227981 */ /* 0x000ea2000c1e9900 */
[----:B------:R-:W1:Y:S03]  /*4010*/  LDCU.64 UR8, c[0x0][0x388] ;  /* 0x00007100ff0877ac */ /* 0x000e660008000a00 */
[----:B------:R-:W3:Y:S04]  /*4020*/  LDG.E.CONSTANT R35, desc[UR4][R2.64+0x4] ;  /* 0x0000040402237981 */ /* 0x000ee8000c1e9900 */
[----:B------:R-:W4:Y:S04]  /*4030*/  LDG.E.CONSTANT R12, desc[UR4][R2.64+0xc] ;  /* 0x00000c04020c7981 */ /* 0x000f28000c1e9900 */
[----:B------:R-:W5:Y:S04]  /*4040*/  LDG.E.CONSTANT R25, desc[UR4][R2.64+0x10] ;  /* 0x0000100402197981 */ /* 0x000f68000c1e9900 */
[----:B------:R-:W5:Y:S01]  /*4050*/  LDG.E.CONSTANT R19, desc[UR4][R2.64+0x14] ;  /* 0x0000140402137981 */ /* 0x000f62000c1e9900 */
[----:B0-----:R-:W-:-:S03]  /*4060*/  IADD3 R10, PT, PT, R0, UR6, RZ ;  /* 0x00000006000a7c10 */ /* 0x001fc6000fffe0ff */
[----:B------:R-:W5:Y:S02]  /*4070*/  LDG.E.CONSTANT R16, desc[UR4][R2.64+0x1c] ;  /* 0x00001c0402107981 */ /* 0x000f64000c1e9900 */
[----:B------:R-:W-:Y:S02]  /*4080*/  IMAD.WIDE R10, R10, R7, RZ ;  /* 0x000000070a0a7225 */ /* 0x000fe400078e02ff */
[----:B------:R-:W5:Y:S01]  /*4090*/  LDG.E.CONSTANT R31, desc[UR4][R2.64+0x20] ;  /* 0x00002004021f7981 */ /* 0x000f62000c1e9900 */
[----:B-1----:R-:W-:-:S03]  /*40a0*/  LEA R4, P0, R10, UR8, 0x2 ;  /* 0x000000080a047c11 */ /* 0x002fc6000f8010ff */
[----:B------:R-:W5:Y:S01]  /*40b0*/  LDG.E.CONSTANT R29, desc[UR4][R2.64+0x24] ;  /* 0x00002404021d7981 */ /* 0x000f62000c1e9900 */
[----:B------:R-:W-:-:S03]  /*40c0*/  LEA.HI.X R5, R10, UR9, R11, 0x2, P0 ;  /* 0x000000090a057c11 */ /* 0x000fc600080f140b */
[----:B------:R-:W5:Y:S04]  /*40d0*/  LDG.E.CONSTANT R27, desc[UR4][R2.64+0x28] ;  /* 0x00002804021b7981 */ /* 0x000f68000c1e9900 */
[----:B------:R-:W2:Y:S04]  /*40e0*/  LDG.E.CONSTANT R15, desc[UR4][R4.64] ;  /* 0x00000004040f7981 */ /* 0x000ea8000c1e9900 */
        /* <DEDUP_REMOVED lines=20> */
[----:B------:R-:W2:Y:S01]  /*4230*/  LDG.E.CONSTANT R20, desc[UR4][R4.64+0x34] ;  /* 0x0000340404147981 */ /* 0x000ea2000c1e9900 */
[----:B------:R-:W-:-:S04]  /*4240*/  FMUL R34, R34, R34 ;  /* 0x0000002222227220 */ /* 0x000fc80000400000 */
[----:B------:R-:W-:Y:S01]  /*4250*/  FFMA R34, R33, R33, R34 ;  /* 0x0000002121227223 */ /* 0x000fe20000000022 */
[----:B----4-:R-:W-:Y:S02]  /*4260*/  FADD R33, R10, -R13 ;  /* 0x8000000d0a217221 */ /* 0x010fe40000000000 */
[----:B------:R-:W3:Y:S04]  /*4270*/  LDG.E.CONSTANT R10, desc[UR4][R2.64+0x38] ;  /* 0x00003804020a7981 */ /* 0x000ee8000c1e9900 */
[----:B------:R-:W3:Y:S01]  /*4280*/  LDG.E.CONSTANT R13, desc[UR4][R4.64+0x38] ;  /* 0x00003804040d7981 */ /* 0x000ee2000c1e9900 */
[----:B------:R-:W-:Y:S01]  /*4290*/  FFMA R34, R33, R33, R34 ;  /* 0x0000002121227223 */ /* 0x000fe20000000022 */
[----:B-----5:R-:W-:Y:S02]  /*42a0*/  FADD R33, R12, -R23 ;  /* 0x800000170c217221 */ /* 0x020fe40000000000 */
[----:B------:R-:W4:Y:S04]  /*42b0*/  LDG.E.CONSTANT R12, desc[UR4][R2.64+0x3c] ;  /* 0x00003c04020c7981 */ /* 0x000f28000c1e9900 */
[----:B------:R-:W4:Y:S01]  /*42c0*/  LDG.E.CONSTANT R23, desc[UR4][R4.64+0x3c] ;  /* 0x00003c0404177981 */ /* 0x000f22000c1e9900 */
[----:B------:R-:W-:Y:S01]  /*42d0*/  FFMA R34, R33, R33, R34 ;  /* 0x0000002121227223 */ /* 0x000fe20000000022 */
[----:B------:R-:W-:-:S02]  /*42e0*/  FADD R33, R25, -R24 ;  /* 0x8000001819217221 */ /* 0x000fc40000000000 */
[----:B------:R-:W5:Y:S04]  /*42f0*/  LDG.E.CONSTANT R24, desc[UR4][R2.64+0x40] ;  /* 0x0000400402187981 */ /* 0x000f68000c1e9900 */
[----:B------:R-:W5:Y:S01]  /*4300*/  LDG.E.CONSTANT R25, desc[UR4][R4.64+0x40] ;  /* 0x0000400404197981 */ /* 0x000f62000c1e9900 */
[----:B------:R-:W-:Y:S01]  /*4310*/  FFMA R34, R33, R33, R34 ;  /* 0x0000002121227223 */ /* 0x000fe20000000022 */
[----:B------:R-:W-:Y:S02]  /*4320*/  FADD R33, R19, -R22 ;  /* 0x8000001613217221 */ /* 0x000fe40000000000 */
[----:B------:R-:W5:Y:S04]  /*4330*/  LDG.E.CONSTANT R19, desc[UR4][R2.64+0x44] ;  /* 0x0000440402137981 */ /* 0x000f68000c1e9900 */
[----:B------:R-:W5:Y:S01]  /*4340*/  LDG.E.CONSTANT R22, desc[UR4][R4.64+0x44] ;  /* 0x0000440404167981 */ /* 0x000f62000c1e9900 */
        /* <DEDUP_REMOVED lines=29> */
[----:B--2---:R-:W-:Y:S02]  /*4520*/  FADD R33, R15, -R20 ;  /* 0x800000140f217221 */ /* 0x004fe40000000000 */
[----:B------:R-:W2:Y:S04]  /*4530*/  LDG.E.CONSTANT R15, desc[UR4][R2.64+0x64] ;  /* 0x00006404020f7981 */ /* 0x000ea8000c1e9900 */
[----:B------:R-:W2:Y:S01]  /*4540*/  LDG.E.CONSTANT R20, desc[UR4][R4.64+0x64] ;  /* 0x0000640404147981 */ /* 0x000ea2000c1e9900 */
[----:B------:R-:W-:Y:S01]  /*4550*/  FFMA R34, R33, R33, R34 ;  /* 0x0000002121227223 */ /* 0x000fe20000000022 */
[----:B---3--:R-:W-:-:S02]  /*4560*/  FADD R33, R10, -R13 ;  /* 0x8000000d0a217221 */ /* 0x008fc40000000000 */
[----:B------:R-:W3:Y:S04]  /*4570*/  LDG.E.CONSTANT R10, desc[UR4][R2.64+0x68] ;  /* 0x00006804020a7981 */ /* 0x000ee8000c1e9900 */
[----:B------:R-:W3:Y:S01]  /*4580*/  LDG.E.CONSTANT R13, desc[UR4][R4.64+0x68] ;  /* 0x00006804040d7981 */ /* 0x000ee2000c1e9900 */
[----:B------:R-:W-:Y:S01]  /*4590*/  FFMA R33, R33, R33, R34 ;  /* 0x0000002121217223 */ /* 0x000fe20000000022 */
[----:B----4-:R-:W-:Y:S02]  /*45a0*/  FADD R12, R12, -R23 ;  /* 0x800000170c0c7221 */ /* 0x010fe40000000000 */
[----:B------:R-:W4:Y:S02]  /*45b0*/  LDG.E.CONSTANT R23, desc[UR4][R4.64+0x6c] ;  /* 0x00006c0404177981 */ /* 0x000f24000c1e9900 */
[----:B------:R-:W-:-:S02]  /*45c0*/  FFMA R34, R12, R12, R33 ;  /* 0x0000000c0c227223 */ /* 0x000fc40000000021 */
[----:B------:R-:W4:Y:S01]  /*45d0*/  LDG.E.CONSTANT R12, desc[UR4][R2.64+0x6c] ;  /* 0x00006c04020c7981 */ /* 0x000f22000c1e9900 */
[----:B-----5:R-:W-:-:S03]  /*45e0*/  FADD R33, R24, -R25 ;  /* 0x8000001918217221 */ /* 0x020fc60000000000 */
        /* <DEDUP_REMOVED lines=91> */
[----:B----4-:R-:W-:-:S02]  /*4ba0*/  FADD R12, R12, -R23 ;  /* 0x800000170c0c7221 */ /* 0x010fc40000000000 */
[----:B------:R-:W4:Y:S02]  /*4bb0*/  LDG.E.CONSTANT R23, desc[UR4][R4.64+0xcc] ;  /* 0x0000cc0404177981 */ /* 0x000f24000c1e9900 */
[----:B------:R-:W-:Y:S02]  /*4bc0*/  FFMA R33, R12, R12, R33 ;  /* 0x0000000c0c217223 */ /* 0x000fe40000000021 */
[----:B------:R-:W4:Y:S01]  /*4bd0*/  LDG.E.CONSTANT R12, desc[UR4][R2.64+0xcc] ;  /* 0x0000cc04020c7981 */ /* 0x000f22000c1e9900 */
[----:B-----5:R-:W-:-:S03]  /*4be0*/  FADD R24, R24, -R25 ;  /* 0x8000001918187221 */ /* 0x020fc60000000000 */
[----:B------:R-:W5:Y:S01]  /*4bf0*/  LDG.E.CONSTANT R25, desc[UR4][R4.64+0xd0] ;  /* 0x0000d00404197981 */ /* 0x000f62000c1e9900 */
[----:B------:R-:W-:-:S03]  /*4c00*/  FFMA R34, R24, R24, R33 ;  /* 0x0000001818227223 */ /* 0x000fc60000000021 */
[----:B------:R-:W5:Y:S01]  /*4c10*/  LDG.E.CONSTANT R24, desc[UR4][R2.64+0xd0] ;  /* 0x0000d00402187981 */ /* 0x000f62000c1e9900 */
[----:B------:R-:W-:-:S03]  /*4c20*/  FADD R19, R19, -R22 ;  /* 0x8000001613137221 */ /* 0x000fc60000000000 */
        /* <DEDUP_REMOVED lines=48> */
[----:B------:R-:W5:Y:S01]  /*4f30*/  LDG.E.CONSTANT R22, desc[UR4][R4.64+0x104] ;  /* 0x0001040404167981 */ /* 0x000f62000c1e9900 */
[----:B------:R-:W-:Y:S01]  /*4f40*/  FFMA R19, R19, R19, R34 ;  /* 0x0000001313137223 */ /* 0x000fe20000000022 */
[----:B------:R-:W-:Y:S02]  /*4f50*/  FADD R14, R11, -R14 ;  /* 0x8000000e0b0e7221 */ /* 0x000fe40000000000 */
[----:B------:R-:W5:Y:S02]  /*4f60*/  LDG.E.CONSTANT R11, desc[UR4][R2.64+0x104] ;  /* 0x00010404020b7981 */ /* 0x000f64000c1e9900 */
[----:B------:R-:W-:Y:S02]  /*4f70*/  FFMA R34, R14, R14, R19 ;  /* 0x0000000e0e227223 */ /* 0x000fe40000000013 */
[----:B------:R-:W5:Y:S04]  /*4f80*/  LDG.E.CONSTANT R14, desc[UR4][R2.64+0x108] ;  /* 0x00010804020e7981 */ /* 0x000f68000c1e9900 */
        /* <DEDUP_REMOVED lines=38> */
[----:B------:R-:W4:Y:S01]  /*51f0*/  LDG.E.CONSTANT R25, desc[UR4][R4.64+0x12c] ;  /* 0x00012c0404197981 */ /* 0x000f22000c1e9900 */
        /* <DEDUP_REMOVED lines=8> */
[----:B------:R-:W5:Y:S01]  /*5280*/  LDG.E.CONSTANT R22, desc[UR4][R4.64+0x138] ;  /* 0x0001380404167981 */ /* 0x000f62000c1e9900 */
[----:B------:R-:W-:-:S03]  /*5290*/  FADD R16, R16, -R17 ;  /* 0x8000001110107221 */ /* 0x000fc60000000000 */
[----:B------:R-:W5:Y:S01]  /*52a0*/  LDG.E.CONSTANT R17, desc[UR4][R2.64+0x138] ;  /* 0x0001380402117981 */ /* 0x000f62000c1e9900 */
[----:B------:R-:W-:-:S03]  /*52b0*/  FFMA R34, R16, R16, R19 ;  /* 0x0000001010227223 */ /* 0x000fc60000000013 */
        /* <DEDUP_REMOVED lines=35> */
[----:B------:R-:W4:Y:S01]  /*54f0*/  LDG.E.CONSTANT R11, desc[UR4][R4.64+0x15c] ;  /* 0x00015c04040b7981 */ /* 0x000f22000c1e9900 */
        /* <DEDUP_REMOVED lines=14> */
[----:B------:R-:W5:Y:S02]  /*55e0*/  LDG.E.CONSTANT R24, desc[UR4][R4.64+0x16c] ;  /* 0x00016c0404187981 */ /* 0x000f64000c1e9900 */
[----:B------:R-:W-:-:S02]  /*55f0*/  FFMA R34, R31, R31, R34 ;  /* 0x0000001f1f227223 */ /* 0x000fc40000000022 */
        /* <DEDUP_REMOVED lines=38> */
[----:B------:R-:W5:Y:S01]  /*5860*/  LDG.E.CONSTANT R19, desc[UR4][R2.64+0x194] ;  /* 0x0001940402137981 */ /* 0x000f62000c1e9900 */
[----:B------:R-:W-:-:S03]  /*5870*/  FADD R24, R25, -R24 ;  /* 0x8000001819187221 */ /* 0x000fc60000000000 */
[----:B------:R-:W5:Y:S01]  /*5880*/  LDG.E.CONSTANT R16, desc[UR4][R4.64+0x194] ;  /* 0x0001940404107981 */ /* 0x000f62000c1e9900 */
[----:B------:R-:W-:-:S03]  /*5890*/  FFMA R33, R22, R22, R33 ;  /* 0x0000001616217223 */ /* 0x000fc60000000021 */
        /* <DEDUP_REMOVED lines=9> */
[----:B------:R-:W-:-:S03]  /*5930*/  FFMA R34, R29, R29, R34 ;  /* 0x0000001d1d227223 */ /* 0x000fc60000000022 */
[----:B------:R-:W5:Y:S01]  /*5940*/  LDG.E.CONSTANT R29, desc[UR4][R2.64+0x1a4] ;  /* 0x0001a404021d7981 */ /* 0x000f62000c1e9900 */
[----:B------:R-:W-:-:S03]  /*5950*/  FADD R33, R27, -R28 ;  /* 0x8000001c1b217221 */ /* 0x000fc60000000000 */
[----:B------:R-:W5:Y:S04]  /*5960*/  LDG.E.CONSTANT R32, desc[UR4][R4.64+0x1a4] ;  /* 0x0001a40404207981 */ /* 0x000f68000c1e9900 */
        /* <DEDUP_REMOVED lines=29> */
[----:B------:R-:W-:Y:S01]  /*5b40*/  FADD R22, R23, -R22 ;  /* 0x8000001617167221 */ /* 0x000fe20000000000 */
[----:B------:R-:W-:Y:S02]  /*5b50*/  FFMA R33, R16, R16, R33 ;  /* 0x0000001010217223 */ /* 0x000fe40000000021 */
[----:B------:R-:W5:Y:S04]  /*5b60*/  LDG.E.CONSTANT R23, desc[UR4][R4.64+0x1c8] ;  /* 0x0001c80404177981 */ /* 0x000f68000c1e9900 */
[----:B------:R-:W5:Y:S01]  /*5b70*/  LDG.E.CONSTANT R16, desc[UR4][R4.64+0x1c4] ;  /* 0x0001c40404107981 */ /* 0x000f62000c1e9900 */
[----:B------:R-:W-:Y:S01]  /*5b80*/  FFMA R33, R22, R22, R33 ;  /* 0x0000001616217223 */ /* 0x000fe20000000021 */
[----:B------:R-:W-:-:S02]  /*5b90*/  FADD R24, R24, -R25 ;  /* 0x8000001918187221 */ /* 0x000fc40000000000 */
        /* <DEDUP_REMOVED lines=120> */
[----:B--2---:R-:W-:-:S03]  /*6320*/  FADD R33, R20, -R15 ;  /* 0x8000000f14217221 */ /* 0x004fc60000000000 */
[----:B------:R-:W2:Y:S04]  /*6330*/  LDG.E.CONSTANT R20, desc[UR4][R2.64+0x244] ;  /* 0x0002440402147981 */ /* 0x000ea8000c1e9900 */
[----:B------:R-:W2:Y:S01]  /*6340*/  LDG.E.CONSTANT R15, desc[UR4][R4.64+0x244] ;  /* 0x00024404040f7981 */ /* 0x000ea2000c1e9900 */
[----:B------:R-:W-:Y:S01]  /*6350*/  FFMA R34, R33, R33, R34 ;  /* 0x0000002121227223 */ /* 0x000fe20000000022 */
[----:B---3--:R-:W-:Y:S02]  /*6360*/  FADD R33, R13, -R10 ;  /* 0x8000000a0d217221 */ /* 0x008fe40000000000 */
[----:B------:R-:W3:Y:S04]  /*6370*/  LDG.E.CONSTANT R10, desc[UR4][R2.64+0x248] ;  /* 0x00024804020a7981 */ /* 0x000ee8000c1e9900 */
[----:B------:R-:W3:Y:S01]  /*6380*/  LDG.E.CONSTANT R13, desc[UR4][R4.64+0x248] ;  /* 0x00024804040d7981 */ /* 0x000ee2000c1e9900 */
[----:B------:R-:W-:-:S03]  /*6390*/  FFMA R34, R33, R33, R34 ;  /* 0x0000002121227223 */ /* 0x000fc60000000022 */
[----:B------:R-:W3:Y:S01]  /*63a0*/  LDG.E.CONSTANT R33, desc[UR4][R2.64+0x270] ;  /* 0x0002700402217981 */ /* 0x000ee2000c1e9900 */
[----:B----4-:R-:W-:-:S03]  /*63b0*/  FADD R11, R11, -R12 ;  /* 0x8000000c0b0b7221 */ /* 0x010fc60000000000 */
[----:B------:R-:W4:Y:S01]  /*63c0*/  LDG.E.CONSTANT R12, desc[UR4][R4.64+0x24c] ;  /* 0x00024c04040c7981 */ /* 0x000f22000c1e9900 */
[----:B------:R-:W-:-:S03]  /*63d0*/  FFMA R11, R11, R11, R34 ;  /* 0x0000000b0b0b7223 */ /* 0x000fc60000000022 */
[----:B------:R-:W4:Y:S01]  /*63e0*/  LDG.E.CONSTANT R34, desc[UR4][R4.64+0x278] ;  /* 0x0002780404227981 */ /* 0x000f22000c1e9900 */
[----:B-----5:R-:W-:-:S04]  /*63f0*/  FADD R14, R14, -R17 ;  /* 0x800000110e0e7221 */ /* 0x020fc80000000000 */
[----:B------:R-:W-:Y:S02]  /*6400*/  FFMA R17, R14, R14, R11 ;  /* 0x0000000e0e117223 */ /* 0x000fe4000000000b */
[----:B------:R-:W4:Y:S04]  /*6410*/  LDG.E.CONSTANT R11, desc[UR4][R2.64+0x24c] ;  /* 0x00024c04020b7981 */ /* 0x000f28000c1e9900 */
[----:B------:R-:W5:Y:S01]  /*6420*/  LDG.E.CONSTANT R14, desc[UR4][R2.64+0x250] ;  /* 0x00025004020e7981 */ /* 0x000f62000c1e9900 */
[----:B------:R-:W-:-:S04]  /*6430*/  FADD R16, R19, -R16 ;  /* 0x8000001013107221 */ /* 0x000fc80000000000 */
[----:B------:R-:W-:Y:S01]  /*6440*/  FFMA R19, R16, R16, R17 ;  /* 0x0000001010137223 */ /* 0x000fe20000000011 */
[----:B------:R-:W-:Y:S01]  /*6450*/  FADD R22, R22, -R23 ;  /* 0x8000001716167221 */ /* 0x000fe20000000000 */
[----:B------:R-:W5:Y:S03]  /*6460*/  LDG.E.CONSTANT R17, desc[UR4][R4.64+0x250] ;  /* 0x0002500404117981 */ /* 0x000f66000c1e9900 */
[----:B------:R-:W-:Y:S01]  /*6470*/  FFMA R23, R22, R22, R19 ;  /* 0x0000001616177223 */ /* 0x000fe20000000013 */
        /* <DEDUP_REMOVED lines=29> */
[----:B------:R-:W-:-:S03]  /*6650*/  FFMA R30, R30, R30, R31 ;  /* 0x0000001e1e1e7223 */ /* 0x000fc6000000001f */
[----:B------:R0:W2:Y:S01]  /*6660*/  LDG.E.CONSTANT R31, desc[UR4][R4.64+0x274] ;  /* 0x00027404041f7981 */ /* 0x0000a2000c1e9900 */
[----:B---3--:R-:W-:-:S03]  /*6670*/  FADD R35, R10, -R13 ;  /* 0x8000000d0a237221 */ /* 0x008fc60000000000 */
[----:B------:R-:W3:Y:S04]  /*6680*/  LDG.E.CONSTANT R13, desc[UR4][R2.64+0x278] ;  /* 0x00027804020d7981 */ /* 0x000ee8000c1e9900 */
[----:B------:R-:W3:Y:S01]  /*6690*/  LDG.E.CONSTANT R10, desc[UR4][R2.64+0x27c] ;  /* 0x00027c04020a7981 */ /* 0x000ee2000c1e9900 */
        /* <DEDUP_REMOVED lines=18> */
[----:B0-----:R-:W-:Y:S01]  /*67c0*/  FADD R4, R6, -20 ;  /* 0xc1a0000006047421 */ /* 0x001fe20000000000 */
[----:B--2---:R-:W-:-:S04]  /*67d0*/  FADD R15, R15, -R20 ;  /* 0x800000140f0f7221 */ /* 0x004fc80000000000 */
[----:B------:R-:W-:Y:S01]  /*67e0*/  FFMA R15, R15, R15, R18 ;  /* 0x0000000f0f0f7223 */ /* 0x000fe20000000012 */
[----:B------:R-:W-:-:S03]  /*67f0*/  FADD R31, R36, -R31 ;  /* 0x8000001f241f7221 */ /* 0x000fc60000000000 */
[----:B------:R-:W-:Y:S01]  /*6800*/  FFMA R32, R32, R32, R15 ;  /* 0x0000002020207223 */ /* 0x000fe2000000000f */
[----:B---3--:R-:W-:-:S03]  /*6810*/  FADD R13, R13, -R34 ;  /* 0x800000220d0d7221 */ /* 0x008fc60000000000 */
[----:B------:R-:W-:Y:S01]  /*6820*/  FFMA R32, R31, R31, R32 ;  /* 0x0000001f1f207223 */ /* 0x000fe20000000020 */
[----:B------:R-:W-:-:S03]  /*6830*/  FADD R10, R10, -R29 ;  /* 0x8000001d0a0a7221 */ /* 0x000fc60000000000 */
[----:B------:R-:W-:-:S04]  /*6840*/  FFMA R13, R13, R13, R32 ;  /* 0x0000000d0d0d7223 */ /* 0x000fc80000000020 */
[----:B------:R-:W-:-:S05]  /*6850*/  FFMA R15, R10, R10, R13 ;  /* 0x0000000a0a0f7223 */ /* 0x000fca000000000d */
[----:B------:R-:W-:-:S13]  /*6860*/  FSETP.GT.AND P0, PT, R15, R4, PT ;  /* 0x000000040f00720b */ /* 0x000fda0003f04000 */
[----:B------:R-:W-:Y:S01]  /*6870*/  @P0 FADD R15, R6, 1 ;  /* 0x3f800000060f0421 */ /* 0x000fe20000000000 */
[----:B------:R-:W-:Y:S06]  /*6880*/  @P0 BRA `(.L_x_18) ;  /* 0x0000001000e00947 */ /* 0x000fec0003800000 */
[----:B------:R-:W-:-:S07]  /*6890*/  HFMA2 R9, -RZ, RZ, 0, 9.5367431640625e-06 ;  /* 0x000000a0ff097431 */ /* 0x000fce00000001ff */
.L_x_17:
[----:B------:R-:W0:Y:S01]  /*68a0*/  LDCU UR6, c[0x0][0x3a8] ;  /* 0x00007500ff0677ac */ /* 0x000e220008000800 */
[----:B------:R-:W-:Y:S01]  /*68b0*/  IADD3 R14, PT, PT, R7, -0x1f, RZ ;  /* 0xffffffe1070e7810 */ /* 0x000fe20007ffe0ff */
[----:B------:R-:W1:Y:S03]  /*68c0*/  LDCU.64 UR8, c[0x0][0x388] ;  /* 0x00007100ff0877ac */ /* 0x000e660008000a00 */
[----:B------:R-:W-:Y:S02]  /*68d0*/  ISETP.GE.AND P0, PT, R9, R14, PT ;  /* 0x0000000e0900720c */ /* 0x000fe40003f06270 */
[----:B0-----:R-:W-:-:S05]  /*68e0*/  IADD3 R10, PT, PT, R0, UR6, RZ ;  /* 0x00000006000a7c10 */ /* 0x001fca000fffe0ff */
[----:B------:R-:W-:-:S03]  /*68f0*/  IMAD.WIDE R10, R10, R7, RZ ;  /* 0x000000070a0a7225 */ /* 0x000fc600078e02ff */
[----:B-1----:R-:W-:-:S04]  /*6900*/  LEA R4, P1, R10, UR8, 0x2 ;  /* 0x000000080a047c11 */ /* 0x002fc8000f8210ff */
[----:B------:R-:W-:Y:S01]  /*6910*/  LEA.HI.X R5, R10, UR9, R11, 0x2, P1 ;  /* 0x000000090a057c11 */ /* 0x000fe200088f140b */
[----:B------:R-:W-:Y:S08]  /*6920*/  @P0 BRA `(.L_x_19) ;  /* 0x00000008002c0947 */ /* 0x000ff00003800000 */
.L_x_20:
        /* <DEDUP_REMOVED lines=48> */
[----:B------:R-:W-:-:S04]  /*6c30*/  FADD R21, R22, -R21 ;  /* 0x8000001516157221 */ /* 0x000fc80000000000 */
        /* <DEDUP_REMOVED lines=18> */
[----:B------:R-:W-:-:S13]  /*6d60*/  FSETP.GT.AND P0, PT, R15, R6, PT ;  /* 0x000000060f00720b */ /* 0x000fda0003f04000 */
        /* <DEDUP_REMOVED lines=26> */
[----:B----4-:R-:W-:-:S03]  /*6f10*/  FADD R25, R25, -R20 ;  /* 0x8000001419197221 */ /* 0x010fc60000000000 */
[----:B------:R-:W3:Y:S01]  /*6f20*/  LDG.E.CONSTANT R20, desc[UR4][R12.64+0x6c] ;  /* 0x00006c040c147981 */ /* 0x000ee2000c1e9900 */
[----:B-----5:R-:W-:-:S03]  /*6f30*/  FADD R32, R32, -R33 ;  /* 0x8000002120207221 */ /* 0x020fc60000000000 */
[----:B------:R-:W3:Y:S01]  /*6f40*/  LDG.E.CONSTANT R33, desc[UR4][R10.64+0x6c] ;  /* 0x00006c040a217981 */ /* 0x000ee2000c1e9900 */
[----:B------:R-:W-:Y:S01]  /*6f50*/  FADD R22, R22, -R7 ;  /* 0x8000000716167221 */ /* 0x000fe20000000000 */
[----:B------:R-:W-:Y:S02]  /*6f60*/  FADD R7, R18, -R19 ;  /* 0x8000001312077221 */ /* 0x000fe40000000000 */
[----:B------:R-:W4:Y:S04]  /*6f70*/  LDG.E.CONSTANT R19, desc[UR4][R12.64+0x70] ;  /* 0x000070040c137981 */ /* 0x000f28000c1e9900 */
[----:B------:R-:W5:Y:S01]  /*6f80*/  LDG.E.CONSTANT R18, desc[UR4][R12.64+0x74] ;  /* 0x000074040c127981 */ /* 0x000f62000c1e9900 */
[----:B------:R-:W-:-:S03]  /*6f90*/  FADD R29, R29, -R30 ;  /* 0x8000001e1d1d7221 */ /* 0x000fc60000000000 */
[----:B------:R-:W4:Y:S01]  /*6fa0*/  LDG.E.CONSTANT R30, desc[UR4][R10.64+0x70] ;  /* 0x000070040a1e7981 */ /* 0x000f22000c1e9900 */
[----:B------:R-:W-:-:S03]  /*6fb0*/  FADD R28, R27, -R28 ;  /* 0x8000001c1b1c7221 */ /* 0x000fc60000000000 */
[----:B------:R-:W5:Y:S01]  /*6fc0*/  LDG.E.CONSTANT R27, desc[UR4][R10.64+0x74] ;  /* 0x000074040a1b7981 */ /* 0x000f62000c1e9900 */
[----:B------:R-:W-:-:S03]  /*6fd0*/  FADD R23, R23, -R16 ;  /* 0x8000001017177221 */ /* 0x000fc60000000000 */
[----:B------:R-:W5:Y:S01]  /*6fe0*/  LDG.E.CONSTANT R16, desc[UR4][R12.64+0x78] ;  /* 0x000078040c107981 */ /* 0x000f62000c1e9900 */
[----:B------:R-:W-:-:S03]  /*6ff0*/  FADD R24, R24, -R17 ;  /* 0x8000001118187221 */ /* 0x000fc60000000000 */
[----:B------:R-:W5:Y:S04]  /*7000*/  LDG.E.CONSTANT R17, desc[UR4][R10.64+0x78] ;  /* 0x000078040a117981 */ /* 0x000f68000c1e9900 */
[----:B------:R-:W5:Y:S01]  /*7010*/  LDG.E.CONSTANT R12, desc[UR4][R10.64+0x7c] ;  /* 0x00007c040a0c7981 */ /* 0x000f62000c1e9900 */
[----:B------:R-:W-:-:S04]  /*7020*/  FMUL R7, R7, R7 ;  /* 0x0000000707077220 */ /* 0x000fc80000400000 */
[----:B------:R-:W-:-:S04]  /*7030*/  FFMA R7, R22, R22, R7 ;  /* 0x0000001616077223 */ /* 0x000fc80000000007 */
[----:B------:R-:W-:-:S04]  /*7040*/  FFMA R26, R26, R26, R7 ;  /* 0x0000001a1a1a7223 */ /* 0x000fc80000000007 */
[----:B------:R-:W-:-:S04]  /*7050*/  FFMA R26, R25, R25, R26 ;  /* 0x00000019191a7223 */ /* 0x000fc8000000001a */
[----:B------:R-:W-:-:S04]  /*7060*/  FFMA R26, R23, R23, R26 ;  /* 0x00000017171a7223 */ /* 0x000fc8000000001a */
[----:B------:R-:W-:-:S04]  /*7070*/  FFMA R35, R35, R35, R26 ;  /* 0x0000002323237223 */ /* 0x000fc8000000001a */
[----:B------:R-:W-:-:S04]  /*7080*/  FFMA R32, R32, R32, R35 ;  /* 0x0000002020207223 */ /* 0x000fc80000000023 */
[----:B------:R-:W-:-:S04]  /*7090*/  FFMA R29, R29, R29, R32 ;  /* 0x0000001d1d1d7223 */ /* 0x000fc80000000020 */
        /* <DEDUP_REMOVED lines=12> */
[----:B------:R-:W-:-:S04]  /*7160*/  FFMA R19, R16, R16, R19 ;  /* 0x0000001010137223 */ /* 0x000fc80000000013 */
[----:B------:R-:W-:-:S04]  /*7170*/  FFMA R12, R12, R12, R19 ;  /* 0x0000000c0c0c7223 */ /* 0x000fc80000000013 */
[----:B------:R-:W-:-:S05]  /*7180*/  FADD R15, R15, R12 ;  /* 0x0000000c0f0f7221 */ /* 0x000fca0000000000 */
[----:B------:R-:W-:-:S13]  /*7190*/  FSETP.GT.AND P0, PT, R15, R6, PT ;  /* 0x000000060f00720b */ /* 0x000fda0003f04000 */
[----:B------:R-:W-:Y:S05]  /*71a0*/  @P0 BRA `(.L_x_18) ;  /* 0x0000000800980947 */ /* 0x000fea0003800000 */
[----:B------:R-:W-:-:S04]  /*71b0*/  IADD3 R9, PT, PT, R9, 0x20, RZ ;  /* 0x0000002009097810 */ /* 0x000fc80007ffe0ff */
[----:B------:R-:W-:-:S13]  /*71c0*/  ISETP.GE.AND P0, PT, R9, R14, PT ;  /* 0x0000000e0900720c */ /* 0x000fda0003f06270 */
[----:B------:R-:W-:Y:S05]  /*71d0*/  @!P0 BRA `(.L_x_20) ;  /* 0xfffffff400d48947 */ /* 0x000fea000383ffff */
.L_x_19:
[----:B------:R-:W0:Y:S02]  /*71e0*/  LDC R14, c[0x0][0x3a4] ;  /* 0x0000e900ff0e7b82 */ /* 0x000e240000000800 */
[----:B0-----:R-:W-:-:S04]  /*71f0*/  IADD3 R14, PT, PT, R14, -0xf, RZ ;  /* 0xfffffff10e0e7810 */ /* 0x001fc80007ffe0ff */
[----:B------:R-:W-:-:S13]  /*7200*/  ISETP.GE.AND P0, PT, R9, R14, PT ;  /* 0x0000000e0900720c */ /* 0x000fda0003f06270 */
[----:B------:R-:W-:Y:S05]  /*7210*/  @P0 BRA `(.L_x_21) ;  /* 0x0000000400200947 */ /* 0x000fea0003800000 */
.L_x_22:
        /* <DEDUP_REMOVED lines=28> */
[----:B------:R-:W-:Y:S02]  /*73e0*/  FFMA R32, R17, R17, R18 ;  /* 0x0000001111207223 */ /* 0x000fe40000000012 */
[----:B------:R-:W3:Y:S01]  /*73f0*/  LDG.E.CONSTANT R18, desc[UR4][R12.64+0x24] ;  /* 0x000024040c127981 */ /* 0x000ee2000c1e9900 */
[----:B----4-:R-:W-:-:S03]  /*7400*/  FADD R29, R29, -R30 ;  /* 0x8000001e1d1d7221 */ /* 0x010fc60000000000 */
[----:B------:R-:W3:Y:S01]  /*7410*/  LDG.E.CONSTANT R17, desc[UR4][R10.64+0x24] ;  /* 0x000024040a117981 */ /* 0x000ee2000c1e9900 */
[----:B------:R-:W-:-:S03]  /*7420*/  FFMA R32, R29, R29, R32 ;  /* 0x0000001d1d207223 */ /* 0x000fc60000000020 */
[----:B------:R-:W4:Y:S01]  /*7430*/  LDG.E.CONSTANT R30, desc[UR4][R12.64+0x38] ;  /* 0x000038040c1e7981 */ /* 0x000f22000c1e9900 */
[----:B-----5:R-:W-:-:S03]  /*7440*/  FADD R29, R16, -R7 ;  /* 0x80000007101d7221 */ /* 0x020fc60000000000 */
[----:B------:R-:W5:Y:S01]  /*7450*/  LDG.E.CONSTANT R16, desc[UR4][R12.64+0x28] ;  /* 0x000028040c107981 */ /* 0x000f62000c1e9900 */
[----:B------:R-:W-:-:S03]  /*7460*/  FFMA R32, R29, R29, R32 ;  /* 0x0000001d1d207223 */ /* 0x000fc60000000020 */
[----:B------:R-:W5:Y:S01]  /*7470*/  LDG.E.CONSTANT R7, desc[UR4][R10.64+0x28] ;  /* 0x000028040a077981 */ /* 0x000f62000c1e9900 */
[----:B------:R-:W-:-:S03]  /*7480*/  FADD R29, R27, -R28 ;  /* 0x8000001c1b1d7221 */ /* 0x000fc60000000000 */
[----:B------:R-:W4:Y:S01]  /*7490*/  LDG.E.CONSTANT R27, desc[UR4][R12.64+0x2c] ;  /* 0x00002c040c1b7981 */ /* 0x000f22000c1e9900 */
[----:B------:R-:W-:-:S03]  /*74a0*/  FFMA R29, R29, R29, R32 ;  /* 0x0000001d1d1d7223 */ /* 0x000fc60000000020 */
[----:B------:R-:W4:Y:S04]  /*74b0*/  LDG.E.CONSTANT R28, desc[UR4][R10.64+0x2c] ;  /* 0x00002c040a1c7981 */ /* 0x000f28000c1e9900 */
[----:B------:R-:W4:Y:S01]  /*74c0*/  LDG.E.CONSTANT R32, desc[UR4][R10.64+0x30] ;  /* 0x000030040a207981 */ /* 0x000f22000c1e9900 */
[----:B------:R-:W-:-:S03]  /*74d0*/  FADD R26, R25, -R26 ;  /* 0x8000001a191a7221 */ /* 0x000fc60000000000 */
[----:B------:R-:W4:Y:S01]  /*74e0*/  LDG.E.CONSTANT R25, desc[UR4][R10.64+0x38] ;  /* 0x000038040a197981 */ /* 0x000f22000c1e9900 */
[----:B------:R-:W-:Y:S01]  /*74f0*/  FFMA R26, R26, R26, R29 ;  /* 0x0000001a1a1a7223 */ /* 0x000fe2000000001d */
[----:B------:R-:W-:-:S04]  /*7500*/  FADD R23, R24, -R23 ;  /* 0x8000001718177221 */ /* 0x000fc80000000000 */
[----:B------:R-:W-:Y:S01]  /*7510*/  FFMA R26, R23, R23, R26 ;  /* 0x00000017171a7223 */ /* 0x000fe2000000001a */
[----:B------:R-:W-:-:S04]  /*7520*/  FADD R21, R22, -R21 ;  /* 0x8000001516157221 */ /* 0x000fc80000000000 */
[----:B------:R-:W-:Y:S01]  /*7530*/  FFMA R26, R21, R21, R26 ;  /* 0x00000015151a7223 */ /* 0x000fe2000000001a */
[----:B------:R-:W-:Y:S01]  /*7540*/  FADD R31, R31, -R36 ;  /* 0x800000241f1f7221 */ /* 0x000fe20000000000 */
[----:B------:R-:W-:Y:S01]  /*7550*/  FADD R34, R34, -R35 ;  /* 0x8000002322227221 */ /* 0x000fe20000000000 */
[----:B--2---:R-:W-:-:S04]  /*7560*/  FADD R19, R20, -R19 ;  /* 0x8000001314137221 */ /* 0x004fc80000000000 */
[----:B------:R-:W-:Y:S01]  /*7570*/  FFMA R26, R19, R19, R26 ;  /* 0x00000013131a7223 */ /* 0x000fe2000000001a */
[----:B---3--:R-:W-:-:S04]  /*7580*/  FADD R17, R18, -R17 ;  /* 0x8000001112117221 */ /* 0x008fc80000000000 */
[----:B------:R-:W-:Y:S01]  /*7590*/  FFMA R26, R17, R17, R26 ;  /* 0x00000011111a7223 */ /* 0x000fe2000000001a */
[----:B-----5:R-:W-:-:S04]  /*75a0*/  FADD R7, R16, -R7 ;  /* 0x8000000710077221 */ /* 0x020fc80000000000 */
[----:B------:R-:W-:Y:S01]  /*75b0*/  FFMA R26, R7, R7, R26 ;  /* 0x00000007071a7223 */ /* 0x000fe2000000001a */
[----:B----4-:R-:W-:-:S04]  /*75c0*/  FADD R27, R27, -R28 ;  /* 0x8000001c1b1b7221 */ /* 0x010fc80000000000 */
[----:B------:R-:W-:Y:S01]  /*75d0*/  FFMA R27, R27, R27, R26 ;  /* 0x0000001b1b1b7223 */ /* 0x000fe2000000001a */
[----:B------:R-:W-:-:S04]  /*75e0*/  FADD R32, R33, -R32 ;  /* 0x8000002021207221 */ /* 0x000fc80000000000 */
[----:B------:R-:W-:Y:S01]  /*75f0*/  FFMA R32, R32, R32, R27 ;  /* 0x0000002020207223 */ /* 0x000fe2000000001b */
[----:B------:R-:W-:-:S03]  /*7600*/  FADD R25, R30, -R25 ;  /* 0x800000191e197221 */ /* 0x000fc60000000000 */
[----:B------:R-:W-:-:S04]  /*7610*/  FFMA R32, R31, R31, R32 ;  /* 0x0000001f1f207223 */ /* 0x000fc80000000020 */
        /* <DEDUP_REMOVED lines=8> */
.L_x_21:
[----:B------:R-:W0:Y:S02]  /*76a0*/  LDC R14, c[0x0][0x3a4] ;  /* 0x0000e900ff0e7b82 */ /* 0x000e240000000800 */
[----:B0-----:R-:W-:-:S04]  /*76b0*/  IADD3 R14, PT, PT, R14, -0x7, RZ ;  /* 0xfffffff90e0e7810 */ /* 0x001fc80007ffe0ff */
[----:B------:R-:W-:-:S13]  /*76c0*/  ISETP.GE.AND P0, PT, R9, R14, PT ;  /* 0x0000000e0900720c */ /* 0x000fda0003f06270 */
[----:B------:R-:W-:Y:S05]  /*76d0*/  @P0 BRA `(.L_x_23) ;  /* 0x0000000000a00947 */ /* 0x000fea0003800000 */
.L_x_24:
        /* <DEDUP_REMOVED lines=37> */
[----:B------:R-:W-:-:S04]  /*7930*/  IADD3 R9, PT, PT, R9, 0x8, RZ ;  /* 0x0000000809097810 */ /* 0x000fc80007ffe0ff */
[----:B------:R-:W-:-:S13]  /*7940*/  ISETP.GE.AND P0, PT, R9, R14, PT ;  /* 0x0000000e0900720c */ /* 0x000fda0003f06270 */
[----:B------:R-:W-:Y:S05]  /*7950*/  @!P0 BRA `(.L_x_24) ;  /* 0xfffffffc00608947 */ /* 0x000fea000383ffff */
.L_x_23:
[----:B------:R-:W0:Y:S02]  /*7960*/  LDC R7, c[0x0][0x3a4] ;  /* 0x0000e900ff077b82 */ /* 0x000e240000000800 */
[----:B0-----:R-:W-:-:S04]  /*7970*/  IADD3 R24, PT, PT, R7, -0x3, RZ ;  /* 0xfffffffd07187810 */ /* 0x001fc80007ffe0ff */
[----:B------:R-:W-:-:S13]  /*7980*/  ISETP.GE.AND P0, PT, R9, R24, PT ;  /* 0x000000180900720c */ /* 0x000fda0003f06270 */
[----:B------:R-:W-:Y:S05]  /*7990*/  @P0 BRA `(.L_x_25) ;  /* 0x0000000000680947 */ /* 0x000fea0003800000 */
.L_x_26:
        /* <DEDUP_REMOVED lines=10> */
[----:B------:R-:W5:Y:S04]  /*7a40*/  LDG.E.CONSTANT R22, desc[UR4][R18.64+0xc] ;  /* 0x00000c0412167981 */ /* 0x000f68000c1e9900 */
[----:B------:R-:W5:Y:S01]  /*7a50*/  LDG.E.CONSTANT R23, desc[UR4][R10.64+0xc] ;  /* 0x00000c040a177981 */ /* 0x000f62000c1e9900 */
        /* <DEDUP_REMOVED lines=9> */
[----:B------:R-:W-:-:S13]  /*7af0*/  FSETP.GT.AND P0, PT, R15, R6, PT ;  /* 0x000000060f00720b */ /* 0x000fda0003f04000 */
[----:B------:R-:W-:Y:S05]  /*7b00*/  @P0 BRA `(.L_x_18) ;  /* 0x0000000000400947 */ /* 0x000fea0003800000 */
[----:B------:R-:W-:-:S04]  /*7b10*/  IADD3 R9, PT, PT, R9, 0x4, RZ ;  /* 0x0000000409097810 */ /* 0x000fc80007ffe0ff */
[----:B------:R-:W-:-:S13]  /*7b20*/  ISETP.GE.AND P0, PT, R9, R24, PT ;  /* 0x000000180900720c */ /* 0x000fda0003f06270 */
[----:B------:R-:W-:Y:S05]  /*7b30*/  @!P0 BRA `(.L_x_26) ;  /* 0xfffffffc00988947 */ /* 0x000fea000383ffff */
.L_x_25:
[----:B------:R-:W0:Y:S02]  /*7b40*/  LDC R16, c[0x0][0x3a4] ;  /* 0x0000e900ff107b82 */ /* 0x000e240000000800 */
[----:B0-----:R-:W-:-:S13]  /*7b50*/  ISETP.GE.AND P0, PT, R9, R16, PT ;  /* 0x000000100900720c */ /* 0x001fda0003f06270 */
[----:B------:R-:W-:Y:S05]  /*7b60*/  @P0 BRA `(.L_x_18) ;  /* 0x0000000000280947 */ /* 0x000fea0003800000 */
.L_x_27:
        /* <DEDUP_REMOVED lines=8> */
[----:B------:R-:W-:-:S13]  /*7bf0*/  FSETP.LEU.AND P1, PT, R15, R6, PT ;  /* 0x000000060f00720b */ /* 0x000fda0003f2b000 */
[----:B------:R-:W-:Y:S05]  /*7c00*/  @!P0 BRA P1, `(.L_x_27) ;  /* 0xfffffffc00d88947 */ /* 0x000fea000083ffff */
.L_x_18:
[----:B------:R-:W-:Y:S05]  /*7c10*/  BSYNC.RECONVERGENT B1 ;  /* 0x0000000000017941 */ /* 0x000fea0003800200 */
.L_x_16:
[----:B------:R-:W0:Y:S01]  /*7c20*/  LDCU.64 UR6, c[0x0][0x3a8] ;  /* 0x00007500ff0677ac */ /* 0x000e220008000a00 */
[----:B------:R-:W-:-:S04]  /*7c30*/  FSETP.GEU.AND P0, PT, R15, R6, PT ;  /* 0x000000060f00720b */ /* 0x000fc80003f0e000 */
[----:B------:R-:W-:-:S09]  /*7c40*/  FSEL R6, R15, R6, !P0 ;  /* 0x000000060f067208 */ /* 0x000fd20004000000 */
[C---:B0-----:R-:W-:Y:S02]  /*7c50*/  @!P0 IADD3 R8, PT, PT, R0.reuse, UR6, RZ ;  /* 0x0000000600088c10 */ /* 0x041fe4000fffe0ff */
[----:B------:R-:W-:Y:S02]  /*7c60*/  IADD3 R0, PT, PT, R0, 0x1, RZ ;  /* 0x0000000100007810 */ /* 0x000fe40007ffe0ff */
[----:B------:R-:W-:Y:S02]  /*7c70*/  MOV R15, R8 ;  /* 0x00000008000f7202 */ /* 0x000fe40000000f00 */
[----:B------:R-:W-:-:S13]  /*7c80*/  ISETP.NE.AND P1, PT, R0, UR7, PT ;  /* 0x0000000700007c0c */ /* 0x000fda000bf25270 */
[----:B------:R-:W-:Y:S05]  /*7c90*/  @P1 BRA `(.L_x_28) ;  /* 0xffffffc000b81947 */ /* 0x000fea000383ffff */
.L_x_15:
[----:B------:R-:W-:Y:S05]  /*7ca0*/  BSYNC.RECONVERGENT B0 ;  /* 0x0000000000007941 */ /* 0x000fea0003800200 */
.L_x_14:
[----:B------:R-:W1:Y:S01]  /*7cb0*/  S2R R0, SR_TID.X ;  /* 0x0000000000007919 */ /* 0x000e620000002100 */
[----:B------:R-:W1:Y:S08]  /*7cc0*/  S2UR UR6, SR_CTAID.X ;  /* 0x00000000000679c3 */ /* 0x000e700000002500 */
[----:B------:R-:W1:Y:S08]  /*7cd0*/  LDC R7, c[0x0][0x360] ;  /* 0x0000d800ff077b82 */ /* 0x000e700000000800 */
[----:B------:R-:W2:Y:S08]  /*7ce0*/  LDC.64 R2, c[0x0][0x398] ;  /* 0x0000e600ff027b82 */ /* 0x000eb00000000a00 */
[----:B0-----:R-:W0:Y:S01]  /*7cf0*/  LDC.64 R4, c[0x0][0x390] ;  /* 0x0000e400ff047b82 */ /* 0x001e220000000a00 */
[----:B-1----:R-:W-:-:S04]  /*7d00*/  IMAD R7, R7, UR6, R0 ;  /* 0x0000000607077c24 */ /* 0x002fc8000f8e0200 */
[----:B--2---:R-:W-:-:S05]  /*7d10*/  IMAD.WIDE R2, R7, 0x4, R2 ;  /* 0x0000000407027825 */ /* 0x004fca00078e0202 */
[----:B-----5:R-:W-:Y:S01]  /*7d20*/  STG.E desc[UR4][R2.64], R6 ;  /* 0x0000000602007986 */ /* 0x020fe2000c101904 */
[----:B0-----:R-:W-:-:S05]  /*7d30*/  IMAD.WIDE R4, R7, 0x4, R4 ;  /* 0x0000000407047825 */ /* 0x001fca00078e0204 */
[----:B------:R-:W-:Y:S01]  /*7d40*/  STG.E desc[UR4][R4.64], R15 ;  /* 0x0000000f04007986 */ /* 0x000fe2000c101904 */
[----:B------:R-:W-:Y:S05]  /*7d50*/  EXIT ;  /* 0x000000000000794d */ /* 0x000fea0003800000 */
.L_x_29:
[----:B------:R-:W-:-:S00]  /*7d60*/  BRA `(.L_x_29) ;  /* 0xfffffffc00fc7947 */ /* 0x000fc0000383ffff */
[----:B------:R-:W-:-:S00]  /*7d70*/  NOP ;  /* 0x0000000000007918 */ /* 0x000fc00000000000 */
        /* <DEDUP_REMOVED lines=8> */
.L_x_30:


//--------------------- .nv.shared.reserved.0     --------------------------
	.section	.nv.shared.reserved.0,"aw",@nobits
	.weak		__nv_reservedSMEM_offset_0_alias
	.size		__nv_reservedSMEM_offset_0_alias, 0, 64
	.other		__nv_reservedSMEM_offset_0_alias,@"STO_CUDA_RESERVED_SHARED STV_DEFAULT"
__nv_reservedSMEM_offset_0_alias:
	.zero		0
	.zero		64


//--------------------- .nv.constant0.batched_search --------------------------
	.section	.nv.constant0.batched_search,"a",@progbits
	.sectionflags	@""
	.align	4
.nv.constant0.batched_search:
	.zero		948


//--------------------- SYMBOLS --------------------------

	.type		.nv.reservedSmem.offset0,@object
	.size		.nv.reservedSmem.offset0,0x4
